def attn_fwd(
    Q,
    K,
    V,
    Out,
    Lse,
    sm_scale,
    stride_qz,
    stride_qh,
    stride_qm,
    stride_qk,
    stride_kz,
    stride_kh,
    stride_kn,
    stride_kk,
    stride_vz,
    stride_vh,
    stride_vn,
    stride_vk,
    stride_oz,
    stride_oh,
    stride_om,
    stride_ok,
    seqlen_q,
    seqlen_k,
    BLOCK_M: tl.constexpr,
    BLOCK_N: tl.constexpr,
    HEAD_DIM: tl.constexpr,
    CAUSAL: tl.constexpr,
):
    start_m = tl.program_id(0)
    off_hz = tl.program_id(1)
    q_off = off_hz * stride_qh
    k_off = off_hz * stride_kh
    v_off = off_hz * stride_vh
    offs_m = start_m * BLOCK_M + tl.arange(0, BLOCK_M)
    offs_d = tl.arange(0, HEAD_DIM)
    offs_n = tl.arange(0, BLOCK_N)
    q_ptrs = Q + q_off + offs_m[:, None] * stride_qm + offs_d[None, :] * stride_qk
    k_ptrs = K + k_off + offs_d[:, None] * stride_kk + offs_n[None, :] * stride_kn
    v_ptrs = V + v_off + offs_n[:, None] * stride_vn + offs_d[None, :] * stride_vk
    m_i = tl.full([BLOCK_M], float("-inf"), dtype=tl.float32)
    l_i = tl.zeros([BLOCK_M], dtype=tl.float32) + 1.0
    acc = tl.zeros([BLOCK_M, HEAD_DIM], dtype=tl.float32)
    q = tl.load(q_ptrs)
    acc, l_i, m_i = _attn_fwd_inner(
        acc,
        l_i,
        m_i,
        q,
        k_ptrs,
        v_ptrs,
        sm_scale,
        stride_kn,
        stride_vn,
        start_m,
        seqlen_k,
        BLOCK_M,
        BLOCK_N,
        HEAD_DIM,
        CAUSAL,
    )
    acc = acc / l_i[:, None]
    lse = m_i + tl.math.log2(l_i) / 1.4426950408889634
    o_ptrs = (
        Out
        + off_hz * stride_oh
        + offs_m[:, None] * stride_om
        + offs_d[None, :] * stride_ok
    )
    tl.store(o_ptrs, acc.to(Out.dtype.element_ty))
    tl.store(Lse + off_hz * seqlen_q + offs_m, lse)

# config = {"BLOCK_M": 32, "BLOCK_N": 16, "HEAD_DIM": 64, "arch": "sm_80", "causal": false, "dtype": "bf16", "num_stages": 4, "num_warps": 8}
# arch = sm_80


// ===== COMPILED SASS (sm_80) =====

	.target	sm_80

	.elftype	@"ET_EXEC"


//--------------------- .note.nv.tkinfo           --------------------------
	.section	.note.nv.tkinfo,"",@"SHT_NOTE"
	.sectionflags	@"SHF_NOTE_NV_TKINFO"
	.tkinfo
        /*0018*/ 	.word	0x00000002
        /*0030*/ 	.string	""
        /*0030*/ 	.string	"ptxas"
        /*0030*/ 	.string	"Cuda compilation tools, release 13.0, V13.0.88"
        /*0030*/ 	.string	"Build cuda_13.0.r13.0/compiler.36424714_0"
        /*0030*/ 	.string	"-v  -suppress-debug-info  -lineinfo  -arch sm_80 "



//--------------------- .note.nv.cuinfo           --------------------------
	.section	.note.nv.cuinfo,"",@"SHT_NOTE"
	.sectionflags	@"SHF_NOTE_NV_CUINFO"
        /*0018*/ 	.short	0x0002
        /*001a*/ 	.short	0x0050
        /*001c*/ 	.short	0x0082
	.zero		2


//--------------------- .nv.info                  --------------------------
	.section	.nv.info,"",@"SHT_CUDA_INFO"
	.align	4


	//----- nvinfo : EIATTR_REGCOUNT
	.align		4
        /*0000*/ 	.byte	0x04, 0x2f
        /*0002*/ 	.short	(.L_2 - .L_1)
	.align		4
.L_1:
        /*0004*/ 	.word	index@(attn_fwd)
        /*0008*/ 	.word	0x00000050


	//----- nvinfo : EIATTR_FRAME_SIZE
	.align		4
.L_2:
        /*000c*/ 	.byte	0x04, 0x11
        /*000e*/ 	.short	(.L_4 - .L_3)
	.align		4
.L_3:
        /*0010*/ 	.word	index@(attn_fwd)
        /*0014*/ 	.word	0x00000000


	//----- nvinfo : EIATTR_MIN_STACK_SIZE
	.align		4
.L_4:
        /*0018*/ 	.byte	0x04, 0x12
        /*001a*/ 	.short	(.L_6 - .L_5)
	.align		4
.L_5:
        /*001c*/ 	.word	index@(attn_fwd)
        /*0020*/ 	.word	0x00000000
.L_6:


//--------------------- .nv.info.attn_fwd         --------------------------
	.section	.nv.info.attn_fwd,"",@"SHT_CUDA_INFO"
	.sectionflags	@""
	.align	4


	//----- nvinfo : EIATTR_CUDA_API_VERSION
	.align		4
        /*0000*/ 	.byte	0x04, 0x37
        /*0002*/ 	.short	(.L_8 - .L_7)
.L_7:
        /*0004*/ 	.word	0x00000082


	//----- nvinfo : EIATTR_SW2861232_WAR
	.align		4
.L_8:
        /*0008*/ 	.byte	0x01, 0x35
	.zero		2


	//----- nvinfo : EIATTR_PARAM_CBANK
	.align		4
        /*000c*/ 	.byte	0x04, 0x0a
        /*000e*/ 	.short	(.L_10 - .L_9)
	.align		4
.L_9:
        /*0010*/ 	.word	index@(.nv.constant0.attn_fwd)
        /*0014*/ 	.short	0x0160
        /*0016*/ 	.short	0x0088


	//----- nvinfo : EIATTR_CBANK_PARAM_SIZE
	.align		4
.L_10:
        /*0018*/ 	.byte	0x03, 0x19
        /*001a*/ 	.short	0x0088


	//----- nvinfo : EIATTR_KPARAM_INFO
	.align		4
        /*001c*/ 	.byte	0x04, 0x17
        /*001e*/ 	.short	(.L_12 - .L_11)
.L_11:
        /*0020*/ 	.word	0x00000000
        /*0024*/ 	.short	0x0019
        /*0026*/ 	.short	0x0080
        /*0028*/ 	.byte	0x00, 0xf4, 0x21, 0x00


	//----- nvinfo : EIATTR_KPARAM_INFO
	.align		4
.L_12:
        /*002c*/ 	.byte	0x04, 0x17
        /*002e*/ 	.short	(.L_14 - .L_13)
.L_13:
        /*0030*/ 	.word	0x00000000
        /*0034*/ 	.short	0x0018
        /*0036*/ 	.short	0x0078
        /*0038*/ 	.byte	0x00, 0xf4, 0x21, 0x00


	//----- nvinfo : EIATTR_KPARAM_INFO
	.align		4
.L_14:
        /*003c*/ 	.byte	0x04, 0x17
        /*003e*/ 	.short	(.L_16 - .L_15)
.L_15:
        /*0040*/ 	.word	0x00000000
        /*0044*/ 	.short	0x0017
        /*0046*/ 	.short	0x0070
        /*0048*/ 	.byte	0x00, 0xf0, 0x11, 0x00


	//----- nvinfo : EIATTR_KPARAM_INFO
	.align		4
.L_16:
        /*004c*/ 	.byte	0x04, 0x17
        /*004e*/ 	.short	(.L_18 - .L_17)
.L_17:
        /*0050*/ 	.word	0x00000000
        /*0054*/ 	.short	0x0016
        /*0056*/ 	.short	0x006c
        /*0058*/ 	.byte	0x00, 0xf0, 0x11, 0x00


	//----- nvinfo : EIATTR_KPARAM_INFO
	.align		4
.L_18:
        /*005c*/ 	.byte	0x04, 0x17
        /*005e*/ 	.short	(.L_20 - .L_19)
.L_19:
        /*0060*/ 	.word	0x00000000
        /*0064*/ 	.short	0x0015
        /*0066*/ 	.short	0x0068
        /*0068*/ 	.byte	0x00, 0xf0, 0x11, 0x00


	//----- nvinfo : EIATTR_KPARAM_INFO
	.align		4
.L_20:
        /*006c*/ 	.byte	0x04, 0x17
        /*006e*/ 	.short	(.L_22 - .L_21)
.L_21:
        /*0070*/ 	.word	0x00000000
        /*0074*/ 	.short	0x0014
        /*0076*/ 	.short	0x0064
        /*0078*/ 	.byte	0x00, 0xf0, 0x11, 0x00


	//----- nvinfo : EIATTR_KPARAM_INFO
	.align		4
.L_22:
        /*007c*/ 	.byte	0x04, 0x17
        /*007e*/ 	.short	(.L_24 - .L_23)
.L_23:
        /*0080*/ 	.word	0x00000000
        /*0084*/ 	.short	0x0013
        /*0086*/ 	.short	0x0060
        /*0088*/ 	.byte	0x00, 0xf0, 0x11, 0x00


	//----- nvinfo : EIATTR_KPARAM_INFO
	.align		4
.L_24:
        /*008c*/ 	.byte	0x04, 0x17
        /*008e*/ 	.short	(.L_26 - .L_25)
.L_25:
        /*0090*/ 	.word	0x00000000
        /*0094*/ 	.short	0x0012
        /*0096*/ 	.short	0x005c
        /*0098*/ 	.byte	0x00, 0xf0, 0x11, 0x00


	//----- nvinfo : EIATTR_KPARAM_INFO
	.align		4
.L_26:
        /*009c*/ 	.byte	0x04, 0x17
        /*009e*/ 	.short	(.L_28 - .L_27)
.L_27:
        /*00a0*/ 	.word	0x00000000
        /*00a4*/ 	.short	0x0011
        /*00a6*/ 	.short	0x0058
        /*00a8*/ 	.byte	0x00, 0xf0, 0x11, 0x00


	//----- nvinfo : EIATTR_KPARAM_INFO
	.align		4
.L_28:
        /*00ac*/ 	.byte	0x04, 0x17
        /*00ae*/ 	.short	(.L_30 - .L_29)
.L_29:
        /*00b0*/ 	.word	0x00000000
        /*00b4*/ 	.short	0x0010
        /*00b6*/ 	.short	0x0054
        /*00b8*/ 	.byte	0x00, 0xf0, 0x11, 0x00


	//----- nvinfo : EIATTR_KPARAM_INFO
	.align		4
.L_30:
        /*00bc*/ 	.byte	0x04, 0x17
        /*00be*/ 	.short	(.L_32 - .L_31)
.L_31:
        /*00c0*/ 	.word	0x00000000
        /*00c4*/ 	.short	0x000f
        /*00c6*/ 	.short	0x0050
        /*00c8*/ 	.byte	0x00, 0xf0, 0x11, 0x00


	//----- nvinfo : EIATTR_KPARAM_INFO
	.align		4
.L_32:
        /*00cc*/ 	.byte	0x04, 0x17
        /*00ce*/ 	.short	(.L_34 - .L_33)
.L_33:
        /*00d0*/ 	.word	0x00000000
        /*00d4*/ 	.short	0x000e
        /*00d6*/ 	.short	0x004c
        /*00d8*/ 	.byte	0x00, 0xf0, 0x11, 0x00


	//----- nvinfo : EIATTR_KPARAM_INFO
	.align		4
.L_34:
        /*00dc*/ 	.byte	0x04, 0x17
        /*00de*/ 	.short	(.L_36 - .L_35)
.L_35:
        /*00e0*/ 	.word	0x00000000
        /*00e4*/ 	.short	0x000d
        /*00e6*/ 	.short	0x0048
        /*00e8*/ 	.byte	0x00, 0xf0, 0x11, 0x00


	//----- nvinfo : EIATTR_KPARAM_INFO
	.align		4
.L_36:
        /*00ec*/ 	.byte	0x04, 0x17
        /*00ee*/ 	.short	(.L_38 - .L_37)
.L_37:
        /*00f0*/ 	.word	0x00000000
        /*00f4*/ 	.short	0x000c
        /*00f6*/ 	.short	0x0044
        /*00f8*/ 	.byte	0x00, 0xf0, 0x11, 0x00


	//----- nvinfo : EIATTR_KPARAM_INFO
	.align		4
.L_38:
        /*00fc*/ 	.byte	0x04, 0x17
        /*00fe*/ 	.short	(.L_40 - .L_39)
.L_39:
        /*0100*/ 	.word	0x00000000
        /*0104*/ 	.short	0x000b
        /*0106*/ 	.short	0x0040
        /*0108*/ 	.byte	0x00, 0xf0, 0x11, 0x00


	//----- nvinfo : EIATTR_KPARAM_INFO
	.align		4
.L_40:
        /*010c*/ 	.byte	0x04, 0x17
        /*010e*/ 	.short	(.L_42 - .L_41)
.L_41:
        /*0110*/ 	.word	0x00000000
        /*0114*/ 	.short	0x000a
        /*0116*/ 	.short	0x003c
        /*0118*/ 	.byte	0x00, 0xf0, 0x11, 0x00


	//----- nvinfo : EIATTR_KPARAM_INFO
	.align		4
.L_42:
        /*011c*/ 	.byte	0x04, 0x17
        /*011e*/ 	.short	(.L_44 - .L_43)
.L_43:
        /*0120*/ 	.word	0x00000000
        /*0124*/ 	.short	0x0009
        /*0126*/ 	.short	0x0038
        /*0128*/ 	.byte	0x00, 0xf0, 0x11, 0x00


	//----- nvinfo : EIATTR_KPARAM_INFO
	.align		4
.L_44:
        /*012c*/ 	.byte	0x04, 0x17
        /*012e*/ 	.short	(.L_46 - .L_45)
.L_45:
        /*0130*/ 	.word	0x00000000
        /*0134*/ 	.short	0x0008
        /*0136*/ 	.short	0x0034
        /*0138*/ 	.byte	0x00, 0xf0, 0x11, 0x00


	//----- nvinfo : EIATTR_KPARAM_INFO
	.align		4
.L_46:
        /*013c*/ 	.byte	0x04, 0x17
        /*013e*/ 	.short	(.L_48 - .L_47)
.L_47:
        /*0140*/ 	.word	0x00000000
        /*0144*/ 	.short	0x0007
        /*0146*/ 	.short	0x0030
        /*0148*/ 	.byte	0x00, 0xf0, 0x11, 0x00


	//----- nvinfo : EIATTR_KPARAM_INFO
	.align		4
.L_48:
        /*014c*/ 	.byte	0x04, 0x17
        /*014e*/ 	.short	(.L_50 - .L_49)
.L_49:
        /*0150*/ 	.word	0x00000000
        /*0154*/ 	.short	0x0006
        /*0156*/ 	.short	0x002c
        /*0158*/ 	.byte	0x00, 0xf0, 0x11, 0x00


	//----- nvinfo : EIATTR_KPARAM_INFO
	.align		4
.L_50:
        /*015c*/ 	.byte	0x04, 0x17
        /*015e*/ 	.short	(.L_52 - .L_51)
.L_51:
        /*0160*/ 	.word	0x00000000
        /*0164*/ 	.short	0x0005
        /*0166*/ 	.short	0x0028
        /*0168*/ 	.byte	0x00, 0xf0, 0x11, 0x00


	//----- nvinfo : EIATTR_KPARAM_INFO
	.align		4
.L_52:
        /*016c*/ 	.byte	0x04, 0x17
        /*016e*/ 	.short	(.L_54 - .L_53)
.L_53:
        /*0170*/ 	.word	0x00000000
        /*0174*/ 	.short	0x0004
        /*0176*/ 	.short	0x0020
        /*0178*/ 	.byte	0x00, 0xf4, 0x21, 0x00


	//----- nvinfo : EIATTR_KPARAM_INFO
	.align		4
.L_54:
        /*017c*/ 	.byte	0x04, 0x17
        /*017e*/ 	.short	(.L_56 - .L_55)
.L_55:
        /*0180*/ 	.word	0x00000000
        /*0184*/ 	.short	0x0003
        /*0186*/ 	.short	0x0018
        /*0188*/ 	.byte	0x00, 0xf4, 0x21, 0x00


	//----- nvinfo : EIATTR_KPARAM_INFO
	.align		4
.L_56:
        /*018c*/ 	.byte	0x04, 0x17
        /*018e*/ 	.short	(.L_58 - .L_57)
.L_57:
        /*0190*/ 	.word	0x00000000
        /*0194*/ 	.short	0x0002
        /*0196*/ 	.short	0x0010
        /*0198*/ 	.byte	0x00, 0xf4, 0x21, 0x00


	//----- nvinfo : EIATTR_KPARAM_INFO
	.align		4
.L_58:
        /*019c*/ 	.byte	0x04, 0x17
        /*019e*/ 	.short	(.L_60 - .L_59)
.L_59:
        /*01a0*/ 	.word	0x00000000
        /*01a4*/ 	.short	0x0001
        /*01a6*/ 	.short	0x0008
        /*01a8*/ 	.byte	0x00, 0xf4, 0x21, 0x00


	//----- nvinfo : EIATTR_KPARAM_INFO
	.align		4
.L_60:
        /*01ac*/ 	.byte	0x04, 0x17
        /*01ae*/ 	.short	(.L_62 - .L_61)
.L_61:
        /*01b0*/ 	.word	0x00000000
        /*01b4*/ 	.short	0x0000
        /*01b6*/ 	.short	0x0000
        /*01b8*/ 	.byte	0x00, 0xf4, 0x21, 0x00


	//----- nvinfo : EIATTR_MAXREG_COUNT
	.align		4
.L_62:
        /*01bc*/ 	.byte	0x03, 0x1b
        /*01be*/ 	.short	0x00ff


	//----- nvinfo : EIATTR_NUM_BARRIERS
	.align		4
        /*01c0*/ 	.byte	0x02, 0x4c
        /*01c2*/ 	.byte	0x01
	.zero		1


	//----- nvinfo : EIATTR_MERCURY_ISA_VERSION
	.align		4
        /*01c4*/ 	.byte	0x03, 0x5f
        /*01c6*/ 	.short	0x0000


	//----- nvinfo : EIATTR_COOP_GROUP_MASK_REGIDS
	.align		4
        /*01c8*/ 	.byte	0x04, 0x29
        /*01ca*/ 	.short	(.L_64 - .L_63)


	//   ....[0]....
.L_63:
        /*01cc*/ 	.word	0xffffffff


	//   ....[1]....
        /*01d0*/ 	.word	0xffffffff


	//   ....[2]....
        /*01d4*/ 	.word	0xffffffff


	//   ....[3]....
        /*01d8*/ 	.word	0xffffffff


	//   ....[4]....
        /*01dc*/ 	.word	0xffffffff


	//   ....[5]....
        /*01e0*/ 	.word	0xffffffff


	//   ....[6]....
        /*01e4*/ 	.word	0xffffffff


	//   ....[7]....
        /*01e8*/ 	.word	0xffffffff


	//   ....[8]....
        /*01ec*/ 	.word	0xffffffff


	//   ....[9]....
        /*01f0*/ 	.word	0xffffffff


	//   ....[10]....
        /*01f4*/ 	.word	0xffffffff


	//   ....[11]....
        /*01f8*/ 	.word	0xffffffff


	//   ....[12]....
        /*01fc*/ 	.word	0xffffffff


	//   ....[13]....
        /*0200*/ 	.word	0xffffffff


	//   ....[14]....
        /*0204*/ 	.word	0xffffffff


	//   ....[15]....
        /*0208*/ 	.word	0xffffffff


	//   ....[16]....
        /*020c*/ 	.word	0xffffffff


	//   ....[17]....
        /*0210*/ 	.word	0xffffffff


	//----- nvinfo : EIATTR_COOP_GROUP_INSTR_OFFSETS
	.align		4
.L_64:
        /*0214*/ 	.byte	0x04, 0x28
        /*0216*/ 	.short	(.L_66 - .L_65)


	//   ....[0]....
.L_65:
        /*0218*/ 	.word	0x00001040


	//   ....[1]....
        /*021c*/ 	.word	0x00001060


	//   ....[2]....
        /*0220*/ 	.word	0x000010c0


	//   ....[3]....
        /*0224*/ 	.word	0x000010e0


	//   ....[4]....
        /*0228*/ 	.word	0x00001130


	//   ....[5]....
        /*022c*/ 	.word	0x00001150


	//   ....[6]....
        /*0230*/ 	.word	0x000011a0


	//   ....[7]....
        /*0234*/ 	.word	0x000011c0


	//   ....[8]....
        /*0238*/ 	.word	0x00001240


	//   ....[9]....
        /*023c*/ 	.word	0x00001310


	//   ....[10]....
        /*0240*/ 	.word	0x00001340


	//   ....[11]....
        /*0244*/ 	.word	0x00001410


	//   ....[12]....
        /*0248*/ 	.word	0x00001470


	//   ....[13]....
        /*024c*/ 	.word	0x000014f0


	//   ....[14]....
        /*0250*/ 	.word	0x00001530


	//   ....[15]....
        /*0254*/ 	.word	0x000015c0


	//   ....[16]....
        /*0258*/ 	.word	0x000015e0


	//   ....[17]....
        /*025c*/ 	.word	0x00001630


	//----- nvinfo : EIATTR_EXIT_INSTR_OFFSETS
	.align		4
.L_66:
        /*0260*/ 	.byte	0x04, 0x1c
        /*0262*/ 	.short	(.L_68 - .L_67)


	//   ....[0]....
.L_67:
        /*0264*/ 	.word	0x00002980


	//   ....[1]....
        /*0268*/ 	.word	0x00002a20


	//----- nvinfo : EIATTR_REQNTID
	.align		4
.L_68:
        /*026c*/ 	.byte	0x04, 0x10
        /*026e*/ 	.short	(.L_70 - .L_69)
.L_69:
        /*0270*/ 	.word	0x00000100
        /*0274*/ 	.word	0x00000001
        /*0278*/ 	.word	0x00000001
.L_70:


//--------------------- .nv.callgraph             --------------------------
	.section	.nv.callgraph,"",@"SHT_CUDA_CALLGRAPH"
	.align	4
	.sectionentsize	8
	.align		4
        /*0000*/ 	.word	0x00000000
	.align		4
        /*0004*/ 	.word	0xffffffff
	.align		4
        /*0008*/ 	.word	0x00000000
	.align		4
        /*000c*/ 	.word	0xfffffffe
	.align		4
        /*0010*/ 	.word	0x00000000
	.align		4
        /*0014*/ 	.word	0xfffffffd
	.align		4
        /*0018*/ 	.word	0x00000000
	.align		4
        /*001c*/ 	.word	0xfffffffc


//--------------------- .nv.rel.action            --------------------------
	.section	.nv.rel.action,"",@"SHT_CUDA_RELOCINFO"
	.align	8
	.sectionentsize	8
        /*0000*/ 	.byte	0x73, 0x00, 0x00, 0x00, 0x00, 0x00, 0x00, 0x00, 0x00, 0x00, 0x00, 0x11, 0x25, 0x00, 0x05, 0x36


//--------------------- .nv.constant4             --------------------------
	.section	.nv.constant4,"a",@progbits
	.align	8
	.align		8
.nv.constant4:
        /*0000*/ 	.dword	_$_str


//--------------------- .nv.constant0.attn_fwd    --------------------------
	.section	.nv.constant0.attn_fwd,"a",@progbits
	.sectionflags	@""
	.align	4
.nv.constant0.attn_fwd:
	.zero		488


//--------------------- .text.attn_fwd            --------------------------
	.section	.text.attn_fwd,"ax",@progbits
	.sectioninfo	@"SHI_REGISTERS=80"
	.align	128
        .global         attn_fwd
        .type           attn_fwd,@function
        .size           attn_fwd,(.L_x_3 - attn_fwd)
        .other          attn_fwd,@"STO_CUDA_ENTRY STV_DEFAULT"
attn_fwd:
.text.attn_fwd:
[----:B------:R-:W-:Y:S02]  /*0000*/  IMAD.MOV.U32 R1, RZ, RZ, c[0x0][0x28] ;  /* 0x00000a00ff017624 */ /* 0x000fe400078e00ff */
[----:B------:R-:W0:Y:S01]  /*0010*/  S2R R2, SR_TID.X ;  /* 0x0000000000027919 */ /* 0x000e220000002100 */
[----:B------:R-:W-:Y:S01]  /*0020*/  MOV R22, c[0x0][0x198] ;  /* 0x0000660000167a02 */ /* 0x000fe20000000f00 */
[----:B------:R-:W-:Y:S02]  /*0030*/  ULDC.64 UR4, c[0x0][0x118] ;  /* 0x0000460000047ab9 */ /* 0x000fe40000000a00 */
[----:B------:R-:W1:Y:S04]  /*0040*/  S2R R0, SR_CTAID.X ;  /* 0x0000000000007919 */ /* 0x000e680000002500 */
[----:B------:R-:W2:Y:S01]  /*0050*/  S2R R75, SR_CTAID.Y ;  /* 0x00000000004b7919 */ /* 0x000ea20000002600 */
[----:B0-----:R-:W-:Y:S02]  /*0060*/  LOP3.LUT R67, R2, 0x1f, RZ, 0xc0, !PT ;  /* 0x0000001f02437812 */ /* 0x001fe400078ec0ff */
[----:B------:R-:W-:-:S02]  /*0070*/  SHF.R.U32.HI R69, RZ, 0x5, R2 ;  /* 0x00000005ff457819 */ /* 0x000fc40000011602 */
[----:B------:R-:W-:Y:S01]  /*0080*/  LEA.HI R10, R2, 0x18, RZ, 0x1b ;  /* 0x00000018020a7811 */ /* 0x000fe200078fd8ff */
[----:B-1----:R-:W-:Y:S01]  /*0090*/  IMAD R67, R0, 0x20, R67 ;  /* 0x0000002000437824 */ /* 0x002fe200078e0243 */
[----:B------:R-:W-:Y:S01]  /*00a0*/  SGXT.U32 R69, R69, 0x3 ;  /* 0x000000034545781a */ /* 0x000fe20000000000 */
[----:B--2---:R-:W-:Y:S02]  /*00b0*/  IMAD R0, R75, c[0x0][0x190], RZ ;  /* 0x000064004b007a24 */ /* 0x004fe400078e02ff */
[----:B------:R-:W-:Y:S02]  /*00c0*/  IMAD R4, R67, c[0x0][0x194], RZ ;  /* 0x0000650043047a24 */ /* 0x000fe400078e02ff */
[----:B------:R-:W-:Y:S02]  /*00d0*/  IMAD.SHL.U32 R3, R0, 0x2, RZ ;  /* 0x0000000200037824 */ /* 0x000fe400078e00ff */
[----:B------:R-:W-:Y:S02]  /*00e0*/  IMAD.SHL.U32 R6, R4, 0x2, RZ ;  /* 0x0000000204067824 */ /* 0x000fe400078e00ff */
[----:B------:R-:W-:-:S02]  /*00f0*/  IMAD R7, R69, c[0x0][0x198], RZ ;  /* 0x0000660045077a24 */ /* 0x000fc400078e02ff */
[----:B------:R-:W-:Y:S01]  /*0100*/  IMAD.HI R0, R0, 0x2, RZ ;  /* 0x0000000200007827 */ /* 0x000fe200078e02ff */
[----:B------:R-:W-:Y:S02]  /*0110*/  IADD3 R18, P0, P1, R6, c[0x0][0x160], R3 ;  /* 0x0000580006127a10 */ /* 0x000fe4000791e003 */
[----:B------:R-:W-:Y:S01]  /*0120*/  LEA R3, R22, R7, 0x3 ;  /* 0x0000000716037211 */ /* 0x000fe200078e18ff */
[----:B------:R-:W-:-:S05]  /*0130*/  IMAD.HI R5, R4, 0x2, RZ ;  /* 0x0000000204057827 */ /* 0x000fca00078e02ff */
[----:B------:R-:W-:Y:S01]  /*0140*/  IADD3.X R20, R5, c[0x0][0x164], R0, P0, P1 ;  /* 0x0000590005147a10 */ /* 0x000fe200007e2400 */
[----:B------:R-:W-:Y:S01]  /*0150*/  IMAD R0, R22, 0x8, R3 ;  /* 0x0000000816007824 */ /* 0x000fe200078e0203 */
[-C--:B------:R-:W-:Y:S02]  /*0160*/  LEA R4, P0, R7, R18.reuse, 0x1 ;  /* 0x0000001207047211 */ /* 0x080fe400078008ff */
[----:B------:R-:W-:Y:S02]  /*0170*/  LEA R6, P1, R3, R18, 0x1 ;  /* 0x0000001203067211 */ /* 0x000fe400078208ff */
[----:B------:R-:W-:Y:S02]  /*0180*/  LEA.HI.X.SX32 R5, R7, R20, 0x1, P0 ;  /* 0x0000001407057211 */ /* 0x000fe400000f0eff */
[----:B------:R-:W-:Y:S02]  /*0190*/  LEA R8, P0, R0, R18, 0x1 ;  /* 0x0000001200087211 */ /* 0x000fe400078008ff */
[-C--:B------:R-:W-:Y:S01]  /*01a0*/  LEA.HI.X.SX32 R7, R3, R20.reuse, 0x1, P1 ;  /* 0x0000001403077211 */ /* 0x080fe200008f0eff */
[----:B------:R-:W-:Y:S01]  /*01b0*/  IMAD R3, R10, c[0x0][0x198], RZ ;  /* 0x000066000a037a24 */ /* 0x000fe200078e02ff */
[----:B------:R-:W-:Y:S01]  /*01c0*/  LEA.HI.X.SX32 R9, R0, R20, 0x1, P0 ;  /* 0x0000001400097211 */ /* 0x000fe200000f0eff */
[----:B------:R-:W-:Y:S01]  /*01d0*/  IMAD R0, R22, 0x10, R0 ;  /* 0x0000001016007824 */ /* 0x000fe200078e0200 */
[----:B------:R-:W-:Y:S01]  /*01e0*/  LEA.HI R77, R2, 0x38, RZ, 0x1b ;  /* 0x00000038024d7811 */ /* 0x000fe200078fd8ff */
[----:B------:R0:W2:Y:S01]  /*01f0*/  LDG.E.U16 R17, [R4.64] ;  /* 0x0000000404117981 */ /* 0x0000a2000c1e1500 */
[----:B------:R-:W-:-:S02]  /*0200*/  LEA R10, P0, R3, R18, 0x1 ;  /* 0x00000012030a7211 */ /* 0x000fc400078008ff */
[----:B------:R-:W-:Y:S01]  /*0210*/  LEA R15, R22, R0, 0x3 ;  /* 0x00000000160f7211 */ /* 0x000fe200078e18ff */
[----:B------:R1:W3:Y:S01]  /*0220*/  LDG.E.U16 R19, [R6.64] ;  /* 0x0000000406137981 */ /* 0x0002e2000c1e1500 */
[----:B------:R-:W-:Y:S01]  /*0230*/  LEA.HI.X.SX32 R11, R3, R20, 0x1, P0 ;  /* 0x00000014030b7211 */ /* 0x000fe200000f0eff */
[----:B------:R-:W-:Y:S01]  /*0240*/  IMAD R16, R77, c[0x0][0x198], RZ ;  /* 0x000066004d107a24 */ /* 0x000fe200078e02ff */
[-C--:B------:R-:W-:Y:S01]  /*0250*/  LEA R12, P1, R0, R18.reuse, 0x1 ;  /* 0x00000012000c7211 */ /* 0x080fe200078208ff */
[----:B------:R-:W-:Y:S01]  /*0260*/  IMAD R3, R22, 0x8, R15 ;  /* 0x0000000816037824 */ /* 0x000fe200078e020f */
[----:B------:R4:W5:Y:S01]  /*0270*/  LDG.E.U16 R9, [R8.64] ;  /* 0x0000000408097981 */ /* 0x000962000c1e1500 */
[----:B0-----:R-:W-:Y:S02]  /*0280*/  LEA R4, P0, R15, R18, 0x1 ;  /* 0x000000120f047211 */ /* 0x001fe400078008ff */
[----:B------:R-:W-:Y:S01]  /*0290*/  LEA.HI.X.SX32 R13, R0, R20, 0x1, P1 ;  /* 0x00000014000d7211 */ /* 0x000fe200008f0eff */
[----:B------:R0:W2:Y:S01]  /*02a0*/  LDG.E.U16 R11, [R10.64] ;  /* 0x000000040a0b7981 */ /* 0x0000a2000c1e1500 */
[----:B-1----:R-:W-:-:S02]  /*02b0*/  LEA R6, P1, R3, R18, 0x1 ;  /* 0x0000001203067211 */ /* 0x002fc400078208ff */
[C---:B------:R-:W-:Y:S02]  /*02c0*/  LEA R14, P2, R16.reuse, R18, 0x1 ;  /* 0x00000012100e7211 */ /* 0x040fe400078408ff */
[-C--:B------:R-:W-:Y:S01]  /*02d0*/  LEA.HI.X.SX32 R5, R15, R20.reuse, 0x1, P0 ;  /* 0x000000140f057211 */ /* 0x080fe200000f0eff */
[----:B------:R-:W3:Y:S01]  /*02e0*/  LDG.E.U16 R13, [R12.64] ;  /* 0x000000040c0d7981 */ /* 0x000ee2000c1e1500 */
[-C--:B------:R-:W-:Y:S02]  /*02f0*/  LEA.HI.X.SX32 R7, R3, R20.reuse, 0x1, P1 ;  /* 0x0000001403077211 */ /* 0x080fe400008f0eff */
[----:B------:R-:W-:Y:S01]  /*0300*/  LEA.HI.X.SX32 R15, R16, R20, 0x1, P2 ;  /* 0x00000014100f7211 */ /* 0x000fe200010f0eff */
[----:B------:R1:W3:Y:S04]  /*0310*/  LDG.E.U16 R21, [R4.64] ;  /* 0x0000000404157981 */ /* 0x0002e8000c1e1500 */
[----:B------:R0:W3:Y:S04]  /*0320*/  LDG.E.U16 R7, [R6.64] ;  /* 0x0000000406077981 */ /* 0x0000e8000c1e1500 */
[----:B------:R0:W3:Y:S01]  /*0330*/  LDG.E.U16 R23, [R14.64] ;  /* 0x000000040e177981 */ /* 0x0000e2000c1e1500 */
[----:B----4-:R-:W-:-:S02]  /*0340*/  IMAD R8, R75, c[0x0][0x1c0], RZ ;  /* 0x000070004b087a24 */ /* 0x010fc400078e02ff */
[----:B------:R-:W-:-:S03]  /*0350*/  IMAD R16, R67, c[0x0][0x1c4], RZ ;  /* 0x0000710043107a24 */ /* 0x000fc600078e02ff */
[----:B------:R-:W-:Y:S01]  /*0360*/  SHF.L.U32 R63, R8, 0x1, RZ ;  /* 0x00000001083f7819 */ /* 0x000fe200000006ff */
[----:B------:R-:W-:Y:S02]  /*0370*/  IMAD.SHL.U32 R0, R16, 0x2, RZ ;  /* 0x0000000210007824 */ /* 0x000fe400078e00ff */
[----:B-1----:R-:W-:-:S03]  /*0380*/  IMAD.SHL.U32 R4, R2, 0x20, RZ ;  /* 0x0000002002047824 */ /* 0x002fc600078e00ff */
[----:B------:R-:W-:Y:S02]  /*0390*/  IADD3 R63, P1, P2, R0, c[0x0][0x178], R63 ;  /* 0x00005e00003f7a10 */ /* 0x000fe40007a3e03f */
[----:B------:R-:W-:Y:S02]  /*03a0*/  LOP3.LUT R0, R2, 0xc0, RZ, 0xc0, !PT ;  /* 0x000000c002007812 */ /* 0x000fe400078ec0ff */
[----:B------:R-:W-:Y:S02]  /*03b0*/  LOP3.LUT R25, R4, 0x60, RZ, 0xc0, !PT ;  /* 0x0000006004197812 */ /* 0x000fe400078ec0ff */
[----:B------:R-:W-:Y:S02]  /*03c0*/  SHF.L.U32 R66, R2, 0x1, RZ ;  /* 0x0000000102427819 */ /* 0x000fe400000006ff */
[--C-:B0-----:R-:W-:Y:S01]  /*03d0*/  SHF.R.U32.HI R15, RZ, 0x2, R0.reuse ;  /* 0x00000002ff0f7819 */ /* 0x101fe20000011600 */
[----:B------:R-:W-:Y:S01]  /*03e0*/  IMAD R10, R0, 0x4, R25 ;  /* 0x00000004000a7824 */ /* 0x000fe200078e0219 */
[----:B------:R-:W-:-:S02]  /*03f0*/  SHF.R.U32.HI R68, RZ, 0x1, R0 ;  /* 0x00000001ff447819 */ /* 0x000fc40000011600 */
[----:B------:R-:W-:Y:S01]  /*0400*/  LOP3.LUT R0, R15, 0x1fe, R66, 0x78, !PT ;  /* 0x000001fe0f007812 */ /* 0x000fe200078e7842 */
[----:B------:R-:W-:Y:S01]  /*0410*/  IMAD.MOV.U32 R3, RZ, RZ, c[0x0][0x1d0] ;  /* 0x00007400ff037624 */ /* 0x000fe200078e00ff */
[C---:B------:R-:W-:Y:S02]  /*0420*/  LOP3.LUT R5, R2.reuse, 0x3f, RZ, 0xc0, !PT ;  /* 0x0000003f02057812 */ /* 0x040fe400078ec0ff */
[----:B------:R-:W-:Y:S02]  /*0430*/  LOP3.LUT R72, R2, 0x18, RZ, 0xc0, !PT ;  /* 0x0000001802487812 */ /* 0x000fe400078ec0ff */
[----:B------:R-:W-:Y:S02]  /*0440*/  ISETP.GE.AND P0, PT, R3, 0x1, PT ;  /* 0x000000010300780c */ /* 0x000fe40003f06270 */
[----:B------:R-:W-:Y:S02]  /*0450*/  LEA R27, R72, R5, 0x5 ;  /* 0x00000005481b7211 */ /* 0x000fe400078e28ff */
[----:B------:R-:W-:-:S02]  /*0460*/  SHF.R.U32.HI R3, RZ, 0x4, R2 ;  /* 0x00000004ff037819 */ /* 0x000fc40000011602 */
[----:B------:R-:W-:Y:S01]  /*0470*/  SHF.L.U32 R6, R2, 0x4, RZ ;  /* 0x0000000402067819 */ /* 0x000fe200000006ff */
[----:B------:R-:W-:Y:S01]  /*0480*/  IMAD.HI R62, R8, 0x2, RZ ;  /* 0x00000002083e7827 */ /* 0x000fe200078e02ff */
[----:B------:R-:W-:-:S03]  /*0490*/  LOP3.LUT R76, R2, 0x1c, RZ, 0xc0, !PT ;  /* 0x0000001c024c7812 */ /* 0x000fc600078ec0ff */
[----:B------:R-:W-:Y:S02]  /*04a0*/  IMAD.SHL.U32 R27, R27, 0x4, RZ ;  /* 0x000000041b1b7824 */ /* 0x000fe400078e00ff */
[----:B------:R-:W-:Y:S01]  /*04b0*/  IMAD.HI R25, R16, 0x2, RZ ;  /* 0x0000000210197827 */ /* 0x000fe200078e02ff */
[----:B------:R-:W-:Y:S02]  /*04c0*/  LOP3.LUT R65, R3, 0x2, RZ, 0xc0, !PT ;  /* 0x0000000203417812 */ /* 0x000fe400078ec0ff */
[----:B------:R-:W-:Y:S02]  /*04d0*/  LOP3.LUT R29, R6, 0x70, RZ, 0xc0, !PT ;  /* 0x00000070061d7812 */ /* 0x000fe400078ec0ff */
[----:B------:R-:W-:Y:S01]  /*04e0*/  LOP3.LUT R60, R2, 0xff, RZ, 0xc0, !PT ;  /* 0x000000ff023c7812 */ /* 0x000fe200078ec0ff */
[----:B------:R-:W-:Y:S01]  /*04f0*/  IMAD.MOV.U32 R36, RZ, RZ, -0x800000 ;  /* 0xff800000ff247424 */ /* 0x000fe200078e00ff */
[----:B------:R-:W-:Y:S01]  /*0500*/  LOP3.LUT R68, R27, R68, RZ, 0x3c, !PT ;  /* 0x000000441b447212 */ /* 0x000fe200078e3cff */
[----:B------:R-:W-:Y:S01]  /*0510*/  IMAD.MOV.U32 R38, RZ, RZ, -0x800000 ;  /* 0xff800000ff267424 */ /* 0x000fe200078e00ff */
[----:B------:R-:W-:Y:S01]  /*0520*/  IADD3.X R62, R25, c[0x0][0x17c], R62, P1, P2 ;  /* 0x00005f00193e7a10 */ /* 0x000fe20000fe443e */
[----:B------:R-:W-:Y:S01]  /*0530*/  IMAD.MOV.U32 R41, RZ, RZ, 0x3f800000 ;  /* 0x3f800000ff297424 */ /* 0x000fe200078e00ff */
[----:B------:R-:W-:Y:S01]  /*0540*/  LEA.HI R72, R72, R29, RZ, 0x1f ;  /* 0x0000001d48487211 */ /* 0x000fe200078ff8ff */
[----:B------:R-:W-:Y:S01]  /*0550*/  IMAD.MOV.U32 R15, RZ, RZ, 0x3f800000 ;  /* 0x3f800000ff0f7424 */ /* 0x000fe200078e00ff */
[----:B------:R-:W-:Y:S01]  /*0560*/  IADD3 R65, R76, R10, R65 ;  /* 0x0000000a4c417210 */ /* 0x000fe20007ffe041 */
[----:B------:R-:W-:Y:S01]  /*0570*/  CS2R R24, SRZ ;  /* 0x0000000000187805 */ /* 0x000fe2000001ff00 */
[----:B------:R-:W-:Y:S01]  /*0580*/  MOV R42, 0x3f800000 ;  /* 0x3f800000002a7802 */ /* 0x000fe20000000f00 */
[----:B------:R-:W-:Y:S01]  /*0590*/  CS2R R26, SRZ ;  /* 0x00000000001a7805 */ /* 0x000fe2000001ff00 */
[----:B------:R-:W-:Y:S01]  /*05a0*/  MOV R37, 0xff800000 ;  /* 0xff80000000257802 */ /* 0x000fe20000000f00 */
[----:B------:R-:W-:Y:S01]  /*05b0*/  IMAD R69, R69, c[0x0][0x1c8], RZ ;  /* 0x0000720045457a24 */ /* 0x000fe200078e02ff */
[----:B------:R-:W-:-:S02]  /*05c0*/  MOV R32, 0xff800000 ;  /* 0xff80000000207802 */ /* 0x000fc40000000f00 */
[----:B------:R-:W-:Y:S02]  /*05d0*/  MOV R40, 0x3f800000 ;  /* 0x3f80000000287802 */ /* 0x000fe40000000f00 */
[----:B------:R-:W-:Y:S02]  /*05e0*/  MOV R70, c[0x0][0x1c8] ;  /* 0x0000720000467a02 */ /* 0x000fe40000000f00 */
[----:B------:R-:W-:Y:S01]  /*05f0*/  ISETP.GE.U32.AND P2, PT, R60, 0x20, PT ;  /* 0x000000203c00780c */ /* 0x000fe20003f46070 */
[----:B-----5:R-:W-:Y:S04]  /*0600*/  STS.U16 [R0+0x400], R9 ;  /* 0x0004000900007388 */ /* 0x020fe80000000400 */
[----:B--2---:R-:W-:Y:S04]  /*0610*/  STS.U16 [R0+0x600], R11 ;  /* 0x0006000b00007388 */ /* 0x004fe80000000400 */
[----:B---3--:R-:W-:Y:S04]  /*0620*/  STS.U16 [R0+0x800], R13 ;  /* 0x0008000d00007388 */ /* 0x008fe80000000400 */
[----:B------:R-:W-:Y:S04]  /*0630*/  STS.U16 [R0+0xa00], R21 ;  /* 0x000a001500007388 */ /* 0x000fe80000000400 */
[----:B------:R-:W-:Y:S04]  /*0640*/  STS.U16 [R0+0xc00], R7 ;  /* 0x000c000700007388 */ /* 0x000fe80000000400 */
[----:B------:R-:W-:Y:S04]  /*0650*/  STS.U16 [R0+0xe00], R23 ;  /* 0x000e001700007388 */ /* 0x000fe80000000400 */
[----:B------:R0:W-:Y:S04]  /*0660*/  STS.U16 [R0], R17 ;  /* 0x0000001100007388 */ /* 0x0001e80000000400 */
[----:B------:R1:W-:Y:S01]  /*0670*/  STS.U16 [R0+0x200], R19 ;  /* 0x0002001300007388 */ /* 0x0003e20000000400 */
[----:B0-----:R-:W-:Y:S01]  /*0680*/  CS2R R16, SRZ ;  /* 0x0000000000107805 */ /* 0x001fe2000001ff00 */
[----:B-1----:R-:W-:Y:S01]  /*0690*/  CS2R R18, SRZ ;  /* 0x0000000000127805 */ /* 0x002fe2000001ff00 */
[----:B------:R-:W-:Y:S05]  /*06a0*/  @!P0 BRA `(.L_x_0) ;  /* 0x000013d000008947 */ /* 0x000fea0003800000 */
[----:B------:R-:W-:Y:S01]  /*06b0*/  SHF.R.S32.HI R8, RZ, 0x4, R2 ;  /* 0x00000004ff087819 */ /* 0x000fe20000011402 */
[C---:B------:R-:W-:Y:S01]  /*06c0*/  IMAD.SHL.U32 R10, R2.reuse, 0x4, RZ ;  /* 0x00000004020a7824 */ /* 0x040fe200078e00ff */
[----:B------:R-:W-:Y:S01]  /*06d0*/  LOP3.LUT R13, R2, 0x20, RZ, 0xc0, !PT ;  /* 0x00000020020d7812 */ /* 0x000fe200078ec0ff */
[----:B------:R-:W-:Y:S01]  /*06e0*/  IMAD R7, R75, c[0x0][0x1a0], RZ ;  /* 0x000068004b077a24 */ /* 0x000fe200078e02ff */
[----:B------:R-:W-:Y:S01]  /*06f0*/  SGXT R8, R8, 0x1 ;  /* 0x000000010808781a */ /* 0x000fe20000000200 */
[----:B------:R-:W-:Y:S01]  /*0700*/  IMAD.MOV.U32 R42, RZ, RZ, 0x3f800000 ;  /* 0x3f800000ff2a7424 */ /* 0x000fe200078e00ff */
[----:B------:R-:W-:Y:S01]  /*0710*/  SHF.R.U32.HI R9, RZ, 0x1, R13 ;  /* 0x00000001ff097819 */ /* 0x000fe2000001160d */
[----:B------:R-:W-:Y:S01]  /*0720*/  IMAD.MOV.U32 R41, RZ, RZ, 0x3f800000 ;  /* 0x3f800000ff297424 */ /* 0x000fe200078e00ff */
[----:B------:R-:W-:Y:S01]  /*0730*/  SHF.L.U32 R11, R2, 0x3, RZ ;  /* 0x00000003020b7819 */ /* 0x000fe200000006ff */
[----:B------:R-:W-:Y:S01]  /*0740*/  CS2R R24, SRZ ;  /* 0x0000000000187805 */ /* 0x000fe2000001ff00 */
[----:B------:R-:W-:Y:S01]  /*0750*/  LOP3.LUT R12, R9, 0x90, R8, 0x78, !PT ;  /* 0x00000090090c7812 */ /* 0x000fe200078e7808 */
[----:B------:R-:W-:Y:S01]  /*0760*/  IMAD.SHL.U32 R8, R60, 0x8, RZ ;  /* 0x000000083c087824 */ /* 0x000fe200078e00ff */
[----:B------:R-:W-:Y:S01]  /*0770*/  LOP3.LUT R15, R10, 0xc, RZ, 0xc0, !PT ;  /* 0x0000000c0a0f7812 */ /* 0x000fe200078ec0ff */
[----:B------:R-:W-:Y:S01]  /*0780*/  IMAD R9, R5, c[0x0][0x1a8], RZ ;  /* 0x00006a0005097a24 */ /* 0x000fe200078e02ff */
[----:B------:R-:W-:Y:S01]  /*0790*/  LOP3.LUT R10, R2, 0x7, RZ, 0xc0, !PT ;  /* 0x00000007020a7812 */ /* 0x000fe200078ec0ff */
[----:B------:R-:W-:Y:S01]  /*07a0*/  CS2R R26, SRZ ;  /* 0x00000000001a7805 */ /* 0x000fe2000001ff00 */
[----:B------:R-:W-:Y:S01]  /*07b0*/  LOP3.LUT R17, R8, 0x700, RZ, 0xc0, !PT ;  /* 0x0000070008117812 */ /* 0x000fe200078ec0ff */
[----:B------:R-:W-:Y:S01]  /*07c0*/  IMAD.SHL.U32 R5, R9, 0x2, RZ ;  /* 0x0000000209057824 */ /* 0x000fe200078e00ff */
[----:B------:R-:W-:-:S02]  /*07d0*/  LOP3.LUT R8, R11, 0x60, RZ, 0xc0, !PT ;  /* 0x000000600b087812 */ /* 0x000fc400078ec0ff */
[----:B------:R-:W-:Y:S02]  /*07e0*/  LOP3.LUT R16, R17, 0x100, R6, 0xf8, !PT ;  /* 0x0000010011107812 */ /* 0x000fe400078ef806 */
[----:B------:R-:W-:Y:S02]  /*07f0*/  LOP3.LUT R11, R11, 0x30, RZ, 0xc0, !PT ;  /* 0x000000300b0b7812 */ /* 0x000fe400078ec0ff */
[C---:B------:R-:W-:Y:S01]  /*0800*/  SHF.L.U32 R52, R7.reuse, 0x1, RZ ;  /* 0x0000000107347819 */ /* 0x040fe200000006ff */
[----:B------:R-:W-:Y:S01]  /*0810*/  IMAD.HI R7, R7, 0x2, RZ ;  /* 0x0000000207077827 */ /* 0x000fe200078e02ff */
[----:B------:R-:W-:Y:S02]  /*0820*/  LOP3.LUT R6, R2, 0xf, RZ, 0xc0, !PT ;  /* 0x0000000f02067812 */ /* 0x000fe400078ec0ff */
[C---:B------:R-:W-:Y:S01]  /*0830*/  LEA R18, R10.reuse, R13, 0x2 ;  /* 0x0000000d0a127211 */ /* 0x040fe200078e10ff */
[C---:B------:R-:W-:Y:S01]  /*0840*/  IMAD R11, R10.reuse, 0x40, R11 ;  /* 0x000000400a0b7824 */ /* 0x040fe200078e020b */
[----:B------:R-:W-:Y:S01]  /*0850*/  IADD3 R52, P0, P1, R5, c[0x0][0x168], R52 ;  /* 0x00005a0005347a10 */ /* 0x000fe2000791e034 */
[----:B------:R-:W-:Y:S01]  /*0860*/  IMAD R5, R75, c[0x0][0x1b0], RZ ;  /* 0x00006c004b057a24 */ /* 0x000fe200078e02ff */
[----:B------:R-:W-:Y:S01]  /*0870*/  SHF.L.U32 R13, R10, 0x4, RZ ;  /* 0x000000040a0d7819 */ /* 0x000fe200000006ff */
[----:B------:R-:W-:Y:S01]  /*0880*/  IMAD R10, R6, c[0x0][0x1b4], RZ ;  /* 0x00006d00060a7a24 */ /* 0x000fe200078e02ff */
[----:B------:R-:W-:Y:S01]  /*0890*/  SHF.R.S32.HI R14, RZ, 0x2, R2 ;  /* 0x00000002ff0e7819 */ /* 0x000fe20000011402 */
[----:B------:R-:W-:Y:S01]  /*08a0*/  IMAD.HI R6, R9, 0x2, RZ ;  /* 0x0000000209067827 */ /* 0x000fe200078e02ff */
[----:B------:R-:W-:-:S02]  /*08b0*/  IADD3 R8, R12, R8, R15 ;  /* 0x000000080c087210 */ /* 0x000fc40007ffe00f */
[--C-:B------:R-:W-:Y:S01]  /*08c0*/  LOP3.LUT R13, R13, 0x30, R66.reuse, 0x78, !PT ;  /* 0x000000300d0d7812 */ /* 0x100fe200078e7842 */
[C---:B------:R-:W-:Y:S01]  /*08d0*/  IMAD.SHL.U32 R9, R5.reuse, 0x2, RZ ;  /* 0x0000000205097824 */ /* 0x040fe200078e00ff */
[----:B------:R-:W-:Y:S01]  /*08e0*/  SHF.L.U32 R12, R10, 0x1, RZ ;  /* 0x000000010a0c7819 */ /* 0x000fe200000006ff */
[----:B------:R-:W-:Y:S01]  /*08f0*/  IMAD.HI R5, R5, 0x2, RZ ;  /* 0x0000000205057827 */ /* 0x000fe200078e02ff */
[----:B------:R-:W-:Y:S02]  /*0900*/  SGXT R14, R14, 0x1 ;  /* 0x000000010e0e781a */ /* 0x000fe40000000200 */
[----:B------:R-:W-:Y:S01]  /*0910*/  IADD3 R47, P3, P4, R12, c[0x0][0x170], R9 ;  /* 0x00005c000c2f7a10 */ /* 0x000fe20007c7e009 */
[----:B------:R-:W-:Y:S01]  /*0920*/  IMAD.HI R10, R10, 0x2, RZ ;  /* 0x000000020a0a7827 */ /* 0x000fe200078e02ff */
[----:B------:R-:W-:Y:S02]  /*0930*/  IADD3.X R12, R6, c[0x0][0x16c], R7, P0, P1 ;  /* 0x00005b00060c7a10 */ /* 0x000fe400007e2407 */
[----:B------:R-:W-:Y:S01]  /*0940*/  LOP3.LUT R9, R2, 0x10, RZ, 0xc0, !PT ;  /* 0x0000001002097812 */ /* 0x000fe200078ec0ff */
[----:B------:R-:W-:Y:S01]  /*0950*/  IMAD.U32 R61, R18, 0x20, R13 ;  /* 0x00000020123d7824 */ /* 0x000fe200078e000d */
[----:B------:R-:W-:Y:S01]  /*0960*/  LOP3.LUT R13, R14, 0x90, RZ, 0xc0, !PT ;  /* 0x000000900e0d7812 */ /* 0x000fe200078ec0ff */
[----:B------:R-:W-:Y:S01]  /*0970*/  IMAD.MOV.U32 R14, RZ, RZ, c[0x0][0x1a4] ;  /* 0x00006900ff0e7624 */ /* 0x000fe200078e00ff */
[----:B------:R-:W-:Y:S01]  /*0980*/  IADD3.X R15, R10, c[0x0][0x174], R5, P3, P4 ;  /* 0x00005d000a0f7a10 */ /* 0x000fe20001fe8405 */
[----:B------:R-:W-:Y:S01]  /*0990*/  CS2R R18, SRZ ;  /* 0x0000000000127805 */ /* 0x000fe2000001ff00 */
[----:B------:R-:W-:-:S02]  /*09a0*/  LOP3.LUT R6, R11, 0x10, R66, 0x78, !PT ;  /* 0x000000100b067812 */ /* 0x000fc400078e7842 */
[----:B------:R-:W-:Y:S02]  /*09b0*/  LOP3.LUT R5, R16, R13, RZ, 0xfc, !PT ;  /* 0x0000000d10057212 */ /* 0x000fe400078efcff */
[----:B------:R-:W-:Y:S01]  /*09c0*/  LEA R9, R9, R6, 0x5 ;  /* 0x0000000609097211 */ /* 0x000fe200078e28ff */
[----:B------:R-:W-:Y:S01]  /*09d0*/  CS2R R16, SRZ ;  /* 0x0000000000107805 */ /* 0x000fe2000001ff00 */
[----:B------:R-:W-:Y:S02]  /*09e0*/  LOP3.LUT R64, R4, 0x60, RZ, 0xc0, !PT ;  /* 0x0000006004407812 */ /* 0x000fe400078ec0ff */
[----:B------:R-:W-:Y:S02]  /*09f0*/  LOP3.LUT R5, R5, 0x10, R66, 0x78, !PT ;  /* 0x0000001005057812 */ /* 0x000fe400078e7842 */
[----:B------:R-:W-:Y:S02]  /*0a00*/  SHF.R.U32.HI R6, RZ, 0x4, R2 ;  /* 0x00000004ff067819 */ /* 0x000fe40000011602 */
[----:B------:R-:W-:Y:S01]  /*0a10*/  LOP3.LUT R43, R13, 0x160, R4, 0xf8, !PT ;  /* 0x000001600d2b7812 */ /* 0x000fe200078ef804 */
[----:B------:R-:W-:Y:S01]  /*0a20*/  IMAD.IADD R64, R64, 0x1, R5 ;  /* 0x0000000140407824 */ /* 0x000fe200078e0205 */
[----:B------:R-:W-:Y:S01]  /*0a30*/  SHF.R.U32.HI R7, RZ, 0x6, R2 ;  /* 0x00000006ff077819 */ /* 0x000fe20000011602 */
[----:B------:R-:W-:Y:S01]  /*0a40*/  IMAD.MOV.U32 R13, RZ, RZ, -0x800000 ;  /* 0xff800000ff0d7424 */ /* 0x000fe200078e00ff */
[----:B------:R-:W-:-:S02]  /*0a50*/  IADD3 R4, R3, 0x30, RZ ;  /* 0x0000003003047810 */ /* 0x000fc40007ffe0ff */
[----:B------:R-:W-:Y:S02]  /*0a60*/  SGXT.U32 R3, R6, 0x4 ;  /* 0x000000040603781a */ /* 0x000fe40000000000 */
[----:B------:R-:W-:Y:S01]  /*0a70*/  SGXT.U32 R5, R7, 0x2 ;  /* 0x000000020705781a */ /* 0x000fe20000000000 */
[----:B------:R-:W-:Y:S01]  /*0a80*/  IMAD R10, R4, c[0x0][0x1b8], RZ ;  /* 0x00006e00040a7a24 */ /* 0x000fe200078e02ff */
[----:B------:R-:W-:Y:S01]  /*0a90*/  MOV R7, c[0x0][0x1b8] ;  /* 0x00006e0000077a02 */ /* 0x000fe20000000f00 */
[----:B------:R-:W-:Y:S01]  /*0aa0*/  IMAD R6, R3, c[0x0][0x1b8], RZ ;  /* 0x00006e0003067a24 */ /* 0x000fe200078e02ff */
[C---:B------:R-:W-:Y:S01]  /*0ab0*/  LOP3.LUT P1, RZ, R2.reuse, 0x3, RZ, 0xc0, !PT ;  /* 0x0000000302ff7812 */ /* 0x040fe2000782c0ff */
[----:B------:R-:W-:Y:S01]  /*0ac0*/  IMAD R5, R5, c[0x0][0x1a4], RZ ;  /* 0x0000690005057a24 */ /* 0x000fe200078e02ff */
[----:B------:R-:W-:Y:S02]  /*0ad0*/  LOP3.LUT P0, RZ, R2, 0x1, RZ, 0xc0, !PT ;  /* 0x0000000102ff7812 */ /* 0x000fe4000780c0ff */
[--C-:B------:R-:W-:Y:S01]  /*0ae0*/  LOP3.LUT R43, R43, 0x10, R2.reuse, 0x78, !PT ;  /* 0x000000102b2b7812 */ /* 0x100fe200078e7802 */
[----:B------:R-:W-:Y:S01]  /*0af0*/  IMAD R3, R14, 0x4, R5 ;  /* 0x000000040e037824 */ /* 0x000fe200078e0205 */
[----:B------:R-:W-:-:S02]  /*0b00*/  SHF.R.S32.HI R11, RZ, 0x6, R2 ;  /* 0x00000006ff0b7819 */ /* 0x000fc40000011402 */
[C---:B------:R-:W-:Y:S02]  /*0b10*/  LEA R2, R7.reuse, R6, 0x4 ;  /* 0x0000000607027211 */ /* 0x040fe400078e20ff */
[-C--:B------:R-:W-:Y:S02]  /*0b20*/  LEA R44, P4, R10, R47.reuse, 0x1 ;  /* 0x0000002f0a2c7211 */ /* 0x080fe400078808ff */
[----:B------:R-:W-:Y:S01]  /*0b30*/  LEA R4, R7, R2, 0x4 ;  /* 0x0000000207047211 */ /* 0x000fe200078e20ff */
[----:B------:R-:W-:Y:S01]  /*0b40*/  IMAD R7, R14, 0x4, R3 ;  /* 0x000000040e077824 */ /* 0x000fe200078e0203 */
[C---:B------:R-:W-:Y:S02]  /*0b50*/  LEA R48, P5, R2.reuse, R47, 0x1 ;  /* 0x0000002f02307211 */ /* 0x040fe400078a08ff */
[----:B------:R-:W-:Y:S02]  /*0b60*/  LEA R58, P3, R5, R52, 0x1 ;  /* 0x00000034053a7211 */ /* 0x000fe400078608ff */
[----:B------:R-:W-:-:S02]  /*0b70*/  LEA.HI.X.SX32 R49, R2, R15, 0x1, P5 ;  /* 0x0000000f02317211 */ /* 0x000fc400028f0eff */
[----:B------:R-:W-:Y:S02]  /*0b80*/  LEA.HI.X.SX32 R45, R10, R15, 0x1, P4 ;  /* 0x0000000f0a2d7211 */ /* 0x000fe400020f0eff */
[----:B------:R-:W-:Y:S02]  /*0b90*/  SGXT R2, R11, 0x1 ;  /* 0x000000010b02781a */ /* 0x000fe40000000200 */
[----:B------:R-:W-:Y:S02]  /*0ba0*/  LEA R54, P4, R7, R52, 0x1 ;  /* 0x0000003407367211 */ /* 0x000fe400078808ff */
[----:B------:R-:W-:Y:S02]  /*0bb0*/  LEA R50, P6, R6, R47, 0x1 ;  /* 0x0000002f06327211 */ /* 0x000fe400078c08ff */
[----:B------:R-:W-:Y:S02]  /*0bc0*/  LEA.HI.X.SX32 R59, R5, R12, 0x1, P3 ;  /* 0x0000000c053b7211 */ /* 0x000fe400018f0eff */
[----:B------:R-:W-:-:S02]  /*0bd0*/  LEA R11, R14, R7, 0x2 ;  /* 0x000000070e0b7211 */ /* 0x000fc400078e10ff */
[----:B------:R-:W-:Y:S02]  /*0be0*/  LOP3.LUT R5, R2, 0x90, RZ, 0xc0, !PT ;  /* 0x0000009002057812 */ /* 0x000fe400078ec0ff */
[----:B------:R-:W-:Y:S02]  /*0bf0*/  LEA.HI.X.SX32 R55, R7, R12, 0x1, P4 ;  /* 0x0000000c07377211 */ /* 0x000fe400020f0eff */
[----:B------:R-:W-:Y:S02]  /*0c00*/  SHF.R.U32.HI R7, RZ, 0x3, R60 ;  /* 0x00000003ff077819 */ /* 0x000fe4000001163c */
[----:B------:R-:W-:Y:S02]  /*0c10*/  LEA.HI.X.SX32 R51, R6, R15, 0x1, P6 ;  /* 0x0000000f06337211 */ /* 0x000fe400030f0eff */
[----:B------:R-:W-:Y:S02]  /*0c20*/  LEA R56, P3, R3, R52, 0x1 ;  /* 0x0000003403387211 */ /* 0x000fe400078608ff */
[----:B------:R-:W-:-:S02]  /*0c30*/  LEA R46, P6, R4, R47, 0x1 ;  /* 0x0000002f042e7211 */ /* 0x000fc400078c08ff */
[----:B------:R-:W-:Y:S02]  /*0c40*/  LEA R52, P5, R11, R52, 0x1 ;  /* 0x000000340b347211 */ /* 0x000fe400078a08ff */
[----:B------:R-:W-:Y:S02]  /*0c50*/  LOP3.LUT R10, R5, 0x17e, R66, 0x78, !PT ;  /* 0x0000017e050a7812 */ /* 0x000fe400078e7842 */
[----:B------:R-:W-:Y:S02]  /*0c60*/  LOP3.LUT R66, R66, 0x38, RZ, 0xc0, !PT ;  /* 0x0000003842427812 */ /* 0x000fe400078ec0ff */
[----:B------:R-:W-:Y:S02]  /*0c70*/  LOP3.LUT R7, R7, 0x4, RZ, 0xc0, !PT ;  /* 0x0000000407077812 */ /* 0x000fe400078ec0ff */
[----:B------:R-:W-:Y:S01]  /*0c80*/  LEA.HI.X.SX32 R47, R4, R15, 0x1, P6 ;  /* 0x0000000f042f7211 */ /* 0x000fe200030f0eff */
[----:B------:R-:W-:Y:S01]  /*0c90*/  IMAD.MOV.U32 R4, RZ, RZ, -0x800000 ;  /* 0xff800000ff047424 */ /* 0x000fe200078e00ff */
[-C--:B------:R-:W-:Y:S01]  /*0ca0*/  LEA.HI.X.SX32 R57, R3, R12.reuse, 0x1, P3 ;  /* 0x0000000c03397211 */ /* 0x080fe200018f0eff */
[----:B------:R-:W-:Y:S01]  /*0cb0*/  IMAD.MOV.U32 R15, RZ, RZ, 0x3f800000 ;  /* 0x3f800000ff0f7424 */ /* 0x000fe200078e00ff */
[----:B------:R-:W-:Y:S01]  /*0cc0*/  LEA.HI.X.SX32 R53, R11, R12, 0x1, P5 ;  /* 0x0000000c0b357211 */ /* 0x000fe200028f0eff */
[----:B------:R-:W-:Y:S01]  /*0cd0*/  IMAD.MOV.U32 R12, RZ, RZ, RZ ;  /* 0x000000ffff0c7224 */ /* 0x000fe200078e00ff */
[----:B------:R-:W-:-:S02]  /*0ce0*/  ISETP.GE.U32.AND P3, PT, R60, 0x40, PT ;  /* 0x000000403c00780c */ /* 0x000fc40003f66070 */
[----:B------:R-:W-:Y:S02]  /*0cf0*/  LOP3.LUT R73, R0, 0x40, RZ, 0x3c, !PT ;  /* 0x0000004000497812 */ /* 0x000fe400078e3cff */
[----:B------:R-:W-:Y:S02]  /*0d00*/  MOV R2, 0xff800000 ;  /* 0xff80000000027802 */ /* 0x000fe40000000f00 */
[----:B------:R-:W-:Y:S02]  /*0d10*/  MOV R6, RZ ;  /* 0x000000ff00067202 */ /* 0x000fe40000000f00 */
[----:B------:R-:W-:Y:S02]  /*0d20*/  MOV R3, 0xff800000 ;  /* 0xff80000000037802 */ /* 0x000fe40000000f00 */
[----:B------:R-:W-:Y:S02]  /*0d30*/  MOV R5, RZ ;  /* 0x000000ff00057202 */ /* 0x000fe40000000f00 */
[----:B------:R-:W-:-:S02]  /*0d40*/  MOV R40, 0x3f800000 ;  /* 0x3f80000000287802 */ /* 0x000fc40000000f00 */
[C---:B------:R-:W-:Y:S02]  /*0d50*/  ISETP.LT.U32.AND P1, PT, R60.reuse, 0x40, !P1 ;  /* 0x000000403c00780c */ /* 0x040fe40004f21070 */
[----:B------:R-:W-:Y:S02]  /*0d60*/  ISETP.LT.U32.AND P0, PT, R60, 0x40, !P0 ;  /* 0x000000403c00780c */ /* 0x000fe40004701070 */
[----:B------:R-:W-:Y:S02]  /*0d70*/  IADD3 R11, R66, R7, RZ ;  /* 0x00000007420b7210 */ /* 0x000fe40007ffe0ff */
[----:B------:R-:W-:Y:S02]  /*0d80*/  LOP3.LUT R74, R61, 0x40, RZ, 0x3c, !PT ;  /* 0x000000403d4a7812 */ /* 0x000fe400078e3cff */
[----:B------:R-:W-:Y:S02]  /*0d90*/  LOP3.LUT R71, R9, 0x20, RZ, 0x3c, !PT ;  /* 0x0000002009477812 */ /* 0x000fe400078e3cff */
.L_x_1:
[----:B------:R-:W-:-:S04]  /*0da0*/  IMAD.WIDE R28, R12, 0x2, R58 ;  /* 0x000000020c1c7825 */ /* 0x000fc800078e023a */
[C---:B------:R-:W-:Y:S01]  /*0db0*/  IMAD.WIDE R22, R12.reuse, 0x2, R54 ;  /* 0x000000020c167825 */ /* 0x040fe200078e0236 */
[----:B------:R0:W2:Y:S03]  /*0dc0*/  LDG.E.U16 R37, [R28.64] ;  /* 0x000000041c257981 */ /* 0x0000a6000c1e1500 */
[C---:B------:R-:W-:Y:S01]  /*0dd0*/  IMAD.WIDE R20, R12.reuse, 0x2, R56 ;  /* 0x000000020c147825 */ /* 0x040fe200078e0238 */
[----:B------:R-:W3:Y:S04]  /*0de0*/  LDG.E.U16 R39, [R22.64] ;  /* 0x0000000416277981 */ /* 0x000ee8000c1e1500 */
[----:B------:R-:W4:Y:S01]  /*0df0*/  LDG.E.U16 R30, [R20.64] ;  /* 0x00000004141e7981 */ /* 0x000f22000c1e1500 */
[----:B0-----:R-:W-:-:S05]  /*0e00*/  IMAD.WIDE R28, R12, 0x2, R52 ;  /* 0x000000020c1c7825 */ /* 0x001fca00078e0234 */
[----:B------:R-:W5:Y:S04]  /*0e10*/  LDG.E.U16 R36, [R28.64] ;  /* 0x000000041c247981 */ /* 0x000f68000c1e1500 */
[----:B------:R-:W-:Y:S06]  /*0e20*/  BAR.SYNC.DEFER_BLOCKING 0x0 ;  /* 0x0000000000007b1d */ /* 0x000fec0000010000 */
[----:B--2---:R-:W-:Y:S04]  /*0e30*/  STS.U16 [R0+0x1000], R37 ;  /* 0x0010002500007388 */ /* 0x004fe80000000400 */
[----:B---3--:R-:W-:Y:S04]  /*0e40*/  STS.U16 [R0+0x1400], R39 ;  /* 0x0014002700007388 */ /* 0x008fe80000000400 */
[----:B----4-:R-:W-:Y:S04]  /*0e50*/  STS.U16 [R73+0x1200], R30 ;  /* 0x0012001e49007388 */ /* 0x010fe80000000400 */
[----:B-----5:R-:W-:Y:S04]  /*0e60*/  STS.U16 [R73+0x1600], R36 ;  /* 0x0016002449007388 */ /* 0x020fe80000000400 */
[----:B------:R-:W-:Y:S06]  /*0e70*/  BAR.SYNC.DEFER_BLOCKING 0x0 ;  /* 0x0000000000007b1d */ /* 0x000fec0000010000 */
[----:B------:R-:W-:Y:S04]  /*0e80*/  LDSM.16.MT88.4 R32, [R9] ;  /* 0x000000000920783b */ /* 0x000fe80000004200 */
[----:B------:R-:W0:Y:S04]  /*0e90*/  LDSM.16.M88.4 R28, [R61+0x1000] ;  /* 0x001000003d1c783b */ /* 0x000e280000000200 */
[----:B------:R-:W1:Y:S04]  /*0ea0*/  LDSM.16.MT88.4 R20, [R9+0x400] ;  /* 0x000400000914783b */ /* 0x000e680000004200 */
[----:B------:R-:W-:Y:S01]  /*0eb0*/  LDSM.16.MT88.4 R36, [R71+0x400] ;  /* 0x000400004724783b */ /* 0x000fe20000004200 */
[----:B0-----:R-:W-:Y:S11]  /*0ec0*/  HMMA.16816.F32.BF16 R32, R32, R28, RZ ;  /* 0x0000001c2020723c */ /* 0x001ff600000418ff */
[----:B------:R-:W-:Y:S11]  /*0ed0*/  @!UPT UIADD3 URZ, URZ, URZ, URZ ;  /* 0x0000003f3f3ff290 */ /* 0x000ff6000fffe03f */
[----:B------:R-:W-:Y:S02]  /*0ee0*/  @!UPT UIADD3 URZ, URZ, URZ, URZ ;  /* 0x0000003f3f3ff290 */ /* 0x000fe4000fffe03f */
[----:B-1----:R-:W-:Y:S01]  /*0ef0*/  HMMA.16816.F32.BF16 R20, R20, R30, R32 ;  /* 0x0000001e1414723c */ /* 0x002fe20000041820 */
[----:B------:R-:W0:Y:S07]  /*0f00*/  LDSM.16.MT88.4 R32, [R71] ;  /* 0x000000004720783b */ /* 0x000e2e0000004200 */
[----:B0-----:R-:W-:Y:S11]  /*0f10*/  HMMA.16816.F32.BF16 R32, R32, R28, RZ ;  /* 0x0000001c2020723c */ /* 0x001ff600000418ff */
[----:B------:R-:W-:Y:S11]  /*0f20*/  @!UPT UIADD3 URZ, URZ, URZ, URZ ;  /* 0x0000003f3f3ff290 */ /* 0x000ff6000fffe03f */
[----:B------:R-:W-:Y:S02]  /*0f30*/  @!UPT UIADD3 URZ, URZ, URZ, URZ ;  /* 0x0000003f3f3ff290 */ /* 0x000fe4000fffe03f */
[----:B------:R-:W-:Y:S01]  /*0f40*/  HMMA.16816.F32.BF16 R32, R36, R30, R32 ;  /* 0x0000001e2420723c */ /* 0x000fe20000041820 */
[----:B------:R-:W-:Y:S04]  /*0f50*/  LDSM.16.MT88.4 R36, [R9+0x800] ;  /* 0x000800000924783b */ /* 0x000fe80000004200 */
[----:B------:R-:W0:Y:S03]  /*0f60*/  LDSM.16.M88.4 R28, [R74+0x1000] ;  /* 0x001000004a1c783b */ /* 0x000e260000000200 */
[-C--:B0-----:R-:W-:Y:S01]  /*0f70*/  HMMA.16816.F32.BF16 R20, R36, R28.reuse, R20 ;  /* 0x0000001c2414723c */ /* 0x081fe20000041814 */
[----:B------:R-:W0:Y:S11]  /*0f80*/  LDSM.16.MT88.4 R36, [R71+0x800] ;  /* 0x000800004724783b */ /* 0x000e360000004200 */
[----:B------:R-:W-:Y:S04]  /*0f90*/  @!UPT UIADD3 URZ, URZ, URZ, URZ ;  /* 0x0000003f3f3ff290 */ /* 0x000fe8000fffe03f */
[----:B0-----:R-:W-:Y:S01]  /*0fa0*/  HMMA.16816.F32.BF16 R32, R36, R28, R32 ;  /* 0x0000001c2420723c */ /* 0x001fe20000041820 */
[----:B------:R-:W0:Y:S07]  /*0fb0*/  LDSM.16.MT88.4 R36, [R9+0xc00] ;  /* 0x000c00000924783b */ /* 0x000e2e0000004200 */
[-C--:B0-----:R-:W-:Y:S01]  /*0fc0*/  HMMA.16816.F32.BF16 R20, R36, R30.reuse, R20 ;  /* 0x0000001e2414723c */ /* 0x081fe20000041814 */
[----:B------:R-:W0:Y:S11]  /*0fd0*/  LDSM.16.MT88.4 R36, [R71+0xc00] ;  /* 0x000c00004724783b */ /* 0x000e360000004200 */
[----:B------:R-:W-:Y:S11]  /*0fe0*/  @!UPT UIADD3 URZ, URZ, URZ, URZ ;  /* 0x0000003f3f3ff290 */ /* 0x000ff6000fffe03f */
[----:B------:R-:W-:Y:S01]  /*0ff0*/  @!UPT UIADD3 URZ, URZ, URZ, URZ ;  /* 0x0000003f3f3ff290 */ /* 0x000fe2000fffe03f */
[----:B------:R-:W-:Y:S02]  /*1000*/  FMUL R28, R20, c[0x0][0x188] ;  /* 0x00006200141c7a20 */ /* 0x000fe40000400000 */
[----:B------:R-:W-:Y:S01]  /*1010*/  FMUL R29, R21, c[0x0][0x188] ;  /* 0x00006200151d7a20 */ /* 0x000fe20000400000 */
[----:B0-----:R-:W-:Y:S07]  /*1020*/  HMMA.16816.F32.BF16 R32, R36, R30, R32 ;  /* 0x0000001e2420723c */ /* 0x001fee0000041820 */
[----:B------:R-:W-:-:S05]  /*1030*/  FMNMX R30, R28, R29, !PT ;  /* 0x0000001d1c1e7209 */ /* 0x000fca0007800000 */
[----:B------:R-:W0:Y:S02]  /*1040*/  SHFL.BFLY PT, R29, R30, 0x2, 0x1f ;  /* 0x0c401f001e1d7f89 */ /* 0x000e2400000e0000 */
[----:B0-----:R-:W-:-:S05]  /*1050*/  FMNMX R36, R30, R29, !PT ;  /* 0x0000001d1e247209 */ /* 0x001fca0007800000 */
[----:B------:R-:W0:Y:S01]  /*1060*/  SHFL.BFLY PT, R29, R36, 0x1, 0x1f ;  /* 0x0c201f00241d7f89 */ /* 0x000e2200000e0000 */
[----:B------:R-:W-:Y:S01]  /*1070*/  FMUL R28, R22, c[0x0][0x188] ;  /* 0x00006200161c7a20 */ /* 0x000fe20000400000 */
[----:B0-----:R-:W-:Y:S01]  /*1080*/  FMNMX R38, R36, R29, !PT ;  /* 0x0000001d24267209 */ /* 0x001fe20007800000 */
[----:B------:R-:W-:Y:S01]  /*1090*/  FMUL R29, R23, c[0x0][0x188] ;  /* 0x00006200171d7a20 */ /* 0x000fe20000400000 */
[----:B------:R-:W-:Y:S04]  /*10a0*/  BAR.SYNC.DEFER_BLOCKING 0x0 ;  /* 0x0000000000007b1d */ /* 0x000fe80000010000 */
[----:B------:R-:W-:-:S05]  /*10b0*/  FMNMX R31, R28, R29, !PT ;  /* 0x0000001d1c1f7209 */ /* 0x000fca0007800000 */
[----:B------:R-:W0:Y:S02]  /*10c0*/  SHFL.BFLY PT, R28, R31, 0x2, 0x1f ;  /* 0x0c401f001f1c7f89 */ /* 0x000e2400000e0000 */
[----:B0-----:R-:W-:-:S05]  /*10d0*/  FMNMX R37, R31, R28, !PT ;  /* 0x0000001c1f257209 */ /* 0x001fca0007800000 */
[----:B------:R-:W0:Y:S01]  /*10e0*/  SHFL.BFLY PT, R28, R37, 0x1, 0x1f ;  /* 0x0c201f00251c7f89 */ /* 0x000e2200000e0000 */
[----:B------:R-:W-:Y:S01]  /*10f0*/  FMUL R29, R33, c[0x0][0x188] ;  /* 0x00006200211d7a20 */ /* 0x000fe20000400000 */
[----:B0-----:R-:W-:Y:S01]  /*1100*/  FMNMX R39, R37, R28, !PT ;  /* 0x0000001c25277209 */ /* 0x001fe20007800000 */
[----:B------:R-:W-:-:S05]  /*1110*/  FMUL R28, R32, c[0x0][0x188] ;  /* 0x00006200201c7a20 */ /* 0x000fca0000400000 */
        /* <DEDUP_REMOVED lines=10> */
[----:B------:R-:W0:Y:S04]  /*11c0*/  SHFL.BFLY PT, R31, R30, 0x1, 0x1f ;  /* 0x0c201f001e1f7f89 */ /* 0x000e2800000e0000 */
[----:B------:R0:W-:Y:S04]  /*11d0*/  @P1 STS [R11+0x1000], R38 ;  /* 0x001000260b001388 */ /* 0x0001e80000000800 */
[----:B------:R-:W-:Y:S04]  /*11e0*/  @P1 STS [R11+0x1040], R39 ;  /* 0x001040270b001388 */ /* 0x000fe80000000800 */
[----:B------:R-:W-:Y:S01]  /*11f0*/  @P1 STS [R11+0x1080], R28 ;  /* 0x0010801c0b001388 */ /* 0x000fe20000000800 */
[----:B0-----:R-:W-:-:S05]  /*1200*/  FMNMX R38, R30, R31, !PT ;  /* 0x0000001f1e267209 */ /* 0x001fca0007800000 */
[----:B------:R-:W-:Y:S04]  /*1210*/  @P1 STS [R11+0x10c0], R38 ;  /* 0x0010c0260b001388 */ /* 0x000fe80000000800 */
[----:B------:R-:W-:Y:S06]  /*1220*/  BAR.SYNC.DEFER_BLOCKING 0x0 ;  /* 0x0000000000007b1d */ /* 0x000fec0000010000 */
[----:B------:R-:W0:Y:S04]  /*1230*/  @!P3 LDS R14, [R60.X4+0x1000] ;  /* 0x001000003c0eb984 */ /* 0x000e280000004800 */
[----:B0-----:R-:W0:Y:S02]  /*1240*/  SHFL.BFLY PT, R31, R14, 0x1, 0x1f ;  /* 0x0c201f000e1f7f89 */ /* 0x001e2400000e0000 */
[----:B0-----:R-:W-:-:S05]  /*1250*/  FMNMX R31, R14, R31, !PT ;  /* 0x0000001f0e1f7209 */ /* 0x001fca0007800000 */
[----:B------:R-:W-:Y:S04]  /*1260*/  @P0 STS [R60.X4+0x1000], R31 ;  /* 0x0010001f3c000388 */ /* 0x000fe80000004800 */
[----:B------:R-:W-:Y:S06]  /*1270*/  BAR.SYNC.DEFER_BLOCKING 0x0 ;  /* 0x0000000000007b1d */ /* 0x000fec0000010000 */
[----:B------:R-:W0:Y:S02]  /*1280*/  LDS R29, [R66+0x1000] ;  /* 0x00100000421d7984 */ /* 0x000e240000000800 */
[----:B0-----:R-:W-:-:S05]  /*1290*/  FMNMX R36, R29, R2, !PT ;  /* 0x000000021d247209 */ /* 0x001fca0007800000 */
[----:B------:R-:W-:-:S04]  /*12a0*/  FFMA R20, R20, c[0x0][0x188], -R36 ;  /* 0x0000620014147a23 */ /* 0x000fc80000000824 */
[----:B------:R-:W-:Y:S02]  /*12b0*/  FMUL R30, R20, 1.4426950216293334961 ;  /* 0x3fb8aa3b141e7820 */ /* 0x000fe40000400000 */
[----:B------:R-:W-:-:S04]  /*12c0*/  FFMA R20, R21, c[0x0][0x188], -R36 ;  /* 0x0000620015147a23 */ /* 0x000fc80000000824 */
[----:B------:R-:W-:Y:S01]  /*12d0*/  FMUL R20, R20, 1.4426950216293334961 ;  /* 0x3fb8aa3b14147820 */ /* 0x000fe20000400000 */
[----:B------:R-:W-:Y:S08]  /*12e0*/  MUFU.EX2 R21, R30 ;  /* 0x0000001e00157308 */ /* 0x000ff00000000800 */
[----:B------:R-:W0:Y:S02]  /*12f0*/  MUFU.EX2 R20, R20 ;  /* 0x0000001400147308 */ /* 0x000e240000000800 */
[----:B0-----:R-:W-:-:S05]  /*1300*/  FADD R38, R21, R20 ;  /* 0x0000001415267221 */ /* 0x001fca0000000000 */
[----:B------:R-:W0:Y:S02]  /*1310*/  SHFL.BFLY PT, R29, R38, 0x2, 0x1f ;  /* 0x0c401f00261d7f89 */ /* 0x000e2400000e0000 */
[----:B0-----:R-:W-:Y:S02]  /*1320*/  FADD R31, R38, R29 ;  /* 0x0000001d261f7221 */ /* 0x001fe40000000000 */
[----:B------:R-:W-:Y:S04]  /*1330*/  LDS R38, [R66+0x1080] ;  /* 0x0010800042267984 */ /* 0x000fe80000000800 */
[----:B------:R-:W0:Y:S02]  /*1340*/  SHFL.BFLY PT, R28, R31, 0x1, 0x1f ;  /* 0x0c201f001f1c7f89 */ /* 0x000e2400000e0000 */
[----:B0-----:R-:W-:-:S02]  /*1350*/  FADD R29, R31, R28 ;  /* 0x0000001c1f1d7221 */ /* 0x001fc40000000000 */
[----:B------:R-:W0:Y:S04]  /*1360*/  LDS R28, [R66+0x1040] ;  /* 0x00104000421c7984 */ /* 0x000e280000000800 */
[----:B------:R-:W-:Y:S04]  /*1370*/  LDS R31, [R66+0x10c0] ;  /* 0x0010c000421f7984 */ /* 0x000fe80000000800 */
[----:B------:R-:W-:Y:S01]  /*1380*/  BAR.SYNC.DEFER_BLOCKING 0x0 ;  /* 0x0000000000007b1d */ /* 0x000fe20000010000 */
        /* <DEDUP_REMOVED lines=8> */
[----:B------:R-:W0:Y:S01]  /*1410*/  SHFL.BFLY PT, R39, R30, 0x2, 0x1f ;  /* 0x0c401f001e277f89 */ /* 0x000e2200000e0000 */
[----:B------:R-:W-:-:S05]  /*1420*/  FMNMX R38, R38, R3, !PT ;  /* 0x0000000326267209 */ /* 0x000fca0007800000 */
[--C-:B------:R-:W-:Y:S02]  /*1430*/  FFMA R32, R32, c[0x0][0x188], -R38.reuse ;  /* 0x0000620020207a23 */ /* 0x100fe40000000826 */
[----:B------:R-:W-:Y:S02]  /*1440*/  FFMA R33, R33, c[0x0][0x188], -R38 ;  /* 0x0000620021217a23 */ /* 0x000fe40000000826 */
[----:B------:R-:W-:Y:S02]  /*1450*/  FMUL R28, R32, 1.4426950216293334961 ;  /* 0x3fb8aa3b201c7820 */ /* 0x000fe40000400000 */
[----:B0-----:R-:W-:-:S05]  /*1460*/  FADD R30, R30, R39 ;  /* 0x000000271e1e7221 */ /* 0x001fca0000000000 */
[----:B------:R-:W0:Y:S01]  /*1470*/  SHFL.BFLY PT, R39, R30, 0x1, 0x1f ;  /* 0x0c201f001e277f89 */ /* 0x000e2200000e0000 */
[----:B------:R-:W-:Y:S01]  /*1480*/  FMUL R33, R33, 1.4426950216293334961 ;  /* 0x3fb8aa3b21217820 */ /* 0x000fe20000400000 */
[----:B------:R-:W-:Y:S02]  /*1490*/  MUFU.EX2 R28, R28 ;  /* 0x0000001c001c7308 */ /* 0x000fe40000000800 */
[----:B------:R1:W-:Y:S06]  /*14a0*/  @P1 STS [R11+0x1000], R29 ;  /* 0x0010001d0b001388 */ /* 0x0003ec0000000800 */
[----:B-1----:R-:W1:Y:S01]  /*14b0*/  MUFU.EX2 R29, R33 ;  /* 0x00000021001d7308 */ /* 0x002e620000000800 */
[----:B0-----:R-:W-:-:S05]  /*14c0*/  FADD R39, R30, R39 ;  /* 0x000000271e277221 */ /* 0x001fca0000000000 */
[----:B------:R1:W-:Y:S02]  /*14d0*/  @P1 STS [R11+0x1040], R39 ;  /* 0x001040270b001388 */ /* 0x0003e40000000800 */
[----:B-1----:R-:W-:-:S05]  /*14e0*/  FADD R39, R28, R29 ;  /* 0x0000001d1c277221 */ /* 0x002fca0000000000 */
[----:B------:R-:W0:Y:S02]  /*14f0*/  SHFL.BFLY PT, R32, R39, 0x2, 0x1f ;  /* 0x0c401f0027207f89 */ /* 0x000e2400000e0000 */
[----:B0-----:R-:W-:Y:S01]  /*1500*/  FADD R33, R39, R32 ;  /* 0x0000002027217221 */ /* 0x001fe20000000000 */
[----:B------:R-:W-:-:S05]  /*1510*/  FMNMX R32, R31, R4, !PT ;  /* 0x000000041f207209 */ /* 0x000fca0007800000 */
[--C-:B------:R-:W-:Y:S02]  /*1520*/  FFMA R30, R34, c[0x0][0x188], -R32.reuse ;  /* 0x00006200221e7a23 */ /* 0x100fe40000000820 */
[----:B------:R-:W0:Y:S01]  /*1530*/  SHFL.BFLY PT, R34, R33, 0x1, 0x1f ;  /* 0x0c201f0021227f89 */ /* 0x000e2200000e0000 */
[----:B------:R-:W-:Y:S02]  /*1540*/  FFMA R35, R35, c[0x0][0x188], -R32 ;  /* 0x0000620023237a23 */ /* 0x000fe40000000820 */
[----:B------:R-:W-:Y:S02]  /*1550*/  FMUL R30, R30, 1.4426950216293334961 ;  /* 0x3fb8aa3b1e1e7820 */ /* 0x000fe40000400000 */
[----:B------:R-:W-:-:S04]  /*1560*/  FMUL R31, R35, 1.4426950216293334961 ;  /* 0x3fb8aa3b231f7820 */ /* 0x000fc80000400000 */
[----:B------:R-:W-:Y:S08]  /*1570*/  MUFU.EX2 R30, R30 ;  /* 0x0000001e001e7308 */ /* 0x000ff00000000800 */
[----:B------:R-:W1:Y:S01]  /*1580*/  MUFU.EX2 R31, R31 ;  /* 0x0000001f001f7308 */ /* 0x000e620000000800 */
[----:B0-----:R-:W-:-:S05]  /*1590*/  FADD R34, R33, R34 ;  /* 0x0000002221227221 */ /* 0x001fca0000000000 */
[----:B------:R1:W-:Y:S02]  /*15a0*/  @P1 STS [R11+0x1080], R34 ;  /* 0x001080220b001388 */ /* 0x0003e40000000800 */
[----:B-1----:R-:W-:-:S05]  /*15b0*/  FADD R34, R30, R31 ;  /* 0x0000001f1e227221 */ /* 0x002fca0000000000 */
[----:B------:R-:W0:Y:S02]  /*15c0*/  SHFL.BFLY PT, R35, R34, 0x2, 0x1f ;  /* 0x0c401f0022237f89 */ /* 0x000e2400000e0000 */
[----:B0-----:R-:W-:-:S05]  /*15d0*/  FADD R35, R34, R35 ;  /* 0x0000002322237221 */ /* 0x001fca0000000000 */
[----:B------:R-:W0:Y:S02]  /*15e0*/  SHFL.BFLY PT, R33, R35, 0x1, 0x1f ;  /* 0x0c201f0023217f89 */ /* 0x000e2400000e0000 */
[----:B0-----:R-:W-:-:S05]  /*15f0*/  FADD R35, R35, R33 ;  /* 0x0000002123237221 */ /* 0x001fca0000000000 */
[----:B------:R-:W-:Y:S04]  /*1600*/  @P1 STS [R11+0x10c0], R35 ;  /* 0x0010c0230b001388 */ /* 0x000fe80000000800 */
[----:B------:R-:W-:Y:S06]  /*1610*/  BAR.SYNC.DEFER_BLOCKING 0x0 ;  /* 0x0000000000007b1d */ /* 0x000fec0000010000 */
[----:B------:R-:W0:Y:S04]  /*1620*/  @!P3 LDS R7, [R60.X4+0x1000] ;  /* 0x001000003c07b984 */ /* 0x000e280000004800 */
[----:B0-----:R-:W0:Y:S02]  /*1630*/  SHFL.BFLY PT, R33, R7, 0x1, 0x1f ;  /* 0x0c201f0007217f89 */ /* 0x001e2400000e0000 */
[----:B0-----:R-:W-:-:S05]  /*1640*/  FADD R39, R7, R33 ;  /* 0x0000002107277221 */ /* 0x001fca0000000000 */
[----:B------:R-:W-:Y:S04]  /*1650*/  @P0 STS [R60.X4+0x1000], R39 ;  /* 0x001000273c000388 */ /* 0x000fe80000004800 */
[----:B------:R-:W-:Y:S01]  /*1660*/  BAR.SYNC.DEFER_BLOCKING 0x0 ;  /* 0x0000000000007b1d */ /* 0x000fe20000010000 */
[----:B------:R-:W-:-:S04]  /*1670*/  FADD R2, -R36, R2 ;  /* 0x0000000224027221 */ /* 0x000fc80000000100 */
[----:B------:R-:W-:Y:S01]  /*1680*/  FMUL R34, R2, 1.4426950216293334961 ;  /* 0x3fb8aa3b02227820 */ /* 0x000fe20000400000 */
[----:B------:R-:W0:Y:S05]  /*1690*/  LDS R33, [R66+0x1000] ;  /* 0x0010000042217984 */ /* 0x000e2a0000000800 */
[----:B------:R-:W0:Y:S01]  /*16a0*/  MUFU.EX2 R34, R34 ;  /* 0x0000002200227308 */ /* 0x000e220000000800 */
[----:B------:R-:W-:-:S04]  /*16b0*/  FADD R2, -R37, R13 ;  /* 0x0000000d25027221 */ /* 0x000fc80000000100 */
[----:B------:R-:W-:-:S04]  /*16c0*/  FMUL R13, R2, 1.4426950216293334961 ;  /* 0x3fb8aa3b020d7820 */ /* 0x000fc80000400000 */
[----:B------:R-:W1:Y:S01]  /*16d0*/  MUFU.EX2 R2, R13 ;  /* 0x0000000d00027308 */ /* 0x000e620000000800 */
[----:B0-----:R-:W-:Y:S02]  /*16e0*/  FFMA R42, R34, R42, R33 ;  /* 0x0000002a222a7223 */ /* 0x001fe40000000021 */
[----:B------:R-:W0:Y:S01]  /*16f0*/  LDS R33, [R66+0x1040] ;  /* 0x0010400042217984 */ /* 0x000e220000000800 */
[C---:B-1----:R-:W-:Y:S02]  /*1700*/  FMUL R18, R2.reuse, R18 ;  /* 0x0000001202127220 */ /* 0x042fe40000400000 */
[----:B------:R-:W-:Y:S02]  /*1710*/  FMUL R19, R2, R19 ;  /* 0x0000001302137220 */ /* 0x000fe40000400000 */
[C---:B------:R-:W-:Y:S02]  /*1720*/  FMUL R16, R34.reuse, R16 ;  /* 0x0000001022107220 */ /* 0x040fe40000400000 */
[----:B------:R-:W-:-:S02]  /*1730*/  FMUL R17, R34, R17 ;  /* 0x0000001122117220 */ /* 0x000fc40000400000 */
[----:B------:R-:W1:Y:S01]  /*1740*/  LDS R34, [R66+0x1080] ;  /* 0x0010800042227984 */ /* 0x000e620000000800 */
[----:B------:R-:W-:-:S04]  /*1750*/  FADD R4, -R32, R4 ;  /* 0x0000000420047221 */ /* 0x000fc80000000100 */
[----:B------:R-:W-:Y:S02]  /*1760*/  FMUL R4, R4, 1.4426950216293334961 ;  /* 0x3fb8aa3b04047820 */ /* 0x000fe40000400000 */
[----:B0-----:R-:W-:Y:S02]  /*1770*/  FFMA R41, R2, R41, R33 ;  /* 0x0000002902297223 */ /* 0x001fe40000000021 */
[----:B------:R-:W-:-:S04]  /*1780*/  FADD R2, -R38, R3 ;  /* 0x0000000326027221 */ /* 0x000fc80000000100 */
[----:B------:R-:W-:Y:S02]  /*1790*/  FMUL R33, R2, 1.4426950216293334961 ;  /* 0x3fb8aa3b02217820 */ /* 0x000fe40000400000 */
[----:B------:R-:W0:Y:S01]  /*17a0*/  LDS R2, [R66+0x10c0] ;  /* 0x0010c00042027984 */ /* 0x000e220000000800 */
[----:B------:R-:W-:Y:S08]  /*17b0*/  MUFU.EX2 R4, R4 ;  /* 0x0000000400047308 */ /* 0x000ff00000000800 */
[----:B------:R-:W1:Y:S02]  /*17c0*/  MUFU.EX2 R3, R33 ;  /* 0x0000002100037308 */ /* 0x000e640000000800 */
[----:B-1----:R-:W-:-:S02]  /*17d0*/  FFMA R40, R3, R40, R34 ;  /* 0x0000002803287223 */ /* 0x002fc40000000022 */
[C---:B------:R-:W-:Y:S02]  /*17e0*/  FMUL R24, R3.reuse, R24 ;  /* 0x0000001803187220 */ /* 0x040fe40000400000 */
[----:B------:R-:W-:Y:S02]  /*17f0*/  FMUL R25, R3, R25 ;  /* 0x0000001903197220 */ /* 0x000fe40000400000 */
[----:B0-----:R-:W-:Y:S02]  /*1800*/  FFMA R15, R4, R15, R2 ;  /* 0x0000000f040f7223 */ /* 0x001fe40000000002 */
[----:B------:R-:W-:-:S05]  /*1810*/  IMAD.WIDE R2, R6, 0x2, R50 ;  /* 0x0000000206027825 */ /* 0x000fca00078e0232 */
[----:B------:R0:W2:Y:S02]  /*1820*/  LDG.E.U16 R13, [R2.64] ;  /* 0x00000004020d7981 */ /* 0x0000a4000c1e1500 */
[----:B0-----:R-:W-:-:S05]  /*1830*/  IMAD.WIDE R2, R6, 0x2, R48 ;  /* 0x0000000206027825 */ /* 0x001fca00078e0230 */
[----:B------:R0:W3:Y:S02]  /*1840*/  LDG.E.U16 R33, [R2.64] ;  /* 0x0000000402217981 */ /* 0x0000e4000c1e1500 */
[----:B0-----:R-:W-:-:S05]  /*1850*/  IMAD.WIDE R2, R6, 0x2, R46 ;  /* 0x0000000206027825 */ /* 0x001fca00078e022e */
[----:B------:R0:W4:Y:S02]  /*1860*/  LDG.E.U16 R35, [R2.64] ;  /* 0x0000000402237981 */ /* 0x000124000c1e1500 */
[----:B0-----:R-:W-:-:S05]  /*1870*/  IMAD.WIDE R2, R6, 0x2, R44 ;  /* 0x0000000206027825 */ /* 0x001fca00078e022c */
[----:B------:R-:W5:Y:S04]  /*1880*/  LDG.E.U16 R39, [R2.64] ;  /* 0x0000000402277981 */ /* 0x000f68000c1e1500 */
[----:B------:R-:W-:Y:S01]  /*1890*/  BAR.SYNC.DEFER_BLOCKING 0x0 ;  /* 0x0000000000007b1d */ /* 0x000fe20000010000 */
[----:B------:R-:W-:Y:S01]  /*18a0*/  FMUL R26, R4, R26 ;  /* 0x0000001a041a7220 */ /* 0x000fe20000400000 */
[----:B------:R-:W-:Y:S01]  /*18b0*/  F2FP.BF16.PACK_AB R34, R22, R23 ;  /* 0x000000171622723e */ /* 0x000fe200000010ff */
[----:B------:R-:W-:Y:S01]  /*18c0*/  FMUL R27, R4, R27 ;  /* 0x0000001b041b7220 */ /* 0x000fe20000400000 */
[----:B------:R-:W-:Y:S02]  /*18d0*/  F2FP.BF16.PACK_AB R4, R20, R21 ;  /* 0x000000151404723e */ /* 0x000fe400000010ff */
[----:B------:R-:W-:-:S02]  /*18e0*/  F2FP.BF16.PACK_AB R29, R29, R28 ;  /* 0x0000001c1d1d723e */ /* 0x000fc400000010ff */
[----:B------:R-:W-:Y:S02]  /*18f0*/  F2FP.BF16.PACK_AB R31, R31, R30 ;  /* 0x0000001e1f1f723e */ /* 0x000fe400000010ff */
[----:B------:R-:W-:-:S04]  /*1900*/  IADD3 R5, R5, 0x10, RZ ;  /* 0x0000001005057810 */ /* 0x000fc80007ffe0ff */
[----:B------:R-:W-:Y:S01]  /*1910*/  ISETP.GE.AND P4, PT, R5, c[0x0][0x1d0], PT ;  /* 0x0000740005007a0c */ /* 0x000fe20003f86270 */
[----:B--2---:R0:W-:Y:S04]  /*1920*/  STS.U16 [R10+0x1000], R13 ;  /* 0x0010000d0a007388 */ /* 0x0041e80000000400 */
[----:B---3--:R-:W-:Y:S04]  /*1930*/  STS.U16 [R10+0x1200], R33 ;  /* 0x001200210a007388 */ /* 0x008fe80000000400 */
[----:B----4-:R-:W-:Y:S04]  /*1940*/  STS.U16 [R10+0x1400], R35 ;  /* 0x001400230a007388 */ /* 0x010fe80000000400 */
[----:B-----5:R-:W-:Y:S04]  /*1950*/  STS.U16 [R10+0x1600], R39 ;  /* 0x001600270a007388 */ /* 0x020fe80000000400 */
[----:B------:R1:W-:Y:S04]  /*1960*/  STS [R8+0x1800], R4 ;  /* 0x0018000408007388 */ /* 0x0003e80000000800 */
[----:B------:R-:W-:Y:S04]  /*1970*/  STS [R8+0x1900], R34 ;  /* 0x0019002208007388 */ /* 0x000fe80000000800 */
[----:B------:R-:W-:Y:S04]  /*1980*/  STS [R8+0x1a00], R29 ;  /* 0x001a001d08007388 */ /* 0x000fe80000000800 */
[----:B------:R-:W-:Y:S04]  /*1990*/  STS [R8+0x1b00], R31 ;  /* 0x001b001f08007388 */ /* 0x000fe80000000800 */
[----:B------:R-:W-:Y:S06]  /*19a0*/  BAR.SYNC.DEFER_BLOCKING 0x0 ;  /* 0x0000000000007b1d */ /* 0x000fec0000010000 */
[----:B------:R-:W-:Y:S04]  /*19b0*/  LDSM.16.M88.2 R2, [R64+0x1000] ;  /* 0x001000004002783b */ /* 0x000fe80000000100 */
[----:B------:R-:W2:Y:S04]  /*19c0*/  LDSM.16.M88.4 R28, [R43+0x1800] ;  /* 0x001800002b1c783b */ /* 0x000ea80000000200 */
[----:B------:R-:W3:Y:S01]  /*19d0*/  LDSM.16.M88.4 R20, [R43+0x1a00] ;  /* 0x001a00002b14783b */ /* 0x000ee20000000200 */
[----:B0-----:R-:W-:-:S02]  /*19e0*/  IMAD.MOV.U32 R13, RZ, RZ, R37 ;  /* 0x000000ffff0d7224 */ /* 0x001fc400078e0025 */
[----:B-1----:R-:W-:Y:S01]  /*19f0*/  IMAD.MOV.U32 R4, RZ, RZ, R32 ;  /* 0x000000ffff047224 */ /* 0x002fe200078e0020 */
[-C--:B--2---:R-:W-:Y:S08]  /*1a00*/  HMMA.16816.F32.BF16 R16, R28, R2.reuse, R16 ;  /* 0x000000021c10723c */ /* 0x084ff00000041810 */
[----:B---3--:R-:W-:Y:S07]  /*1a10*/  HMMA.16816.F32.BF16 R24, R20, R2, R24 ;  /* 0x000000021418723c */ /* 0x008fee0000041818 */
[----:B------:R-:W-:Y:S01]  /*1a20*/  IMAD.MOV.U32 R3, RZ, RZ, 0x10 ;  /* 0x00000010ff037424 */ /* 0x000fe200078e00ff */
[----:B------:R-:W-:-:S03]  /*1a30*/  MOV R2, R36 ;  /* 0x0000002400027202 */ /* 0x000fc60000000f00 */
[C---:B------:R-:W-:Y:S02]  /*1a40*/  IMAD R6, R3.reuse, c[0x0][0x1b4], R6 ;  /* 0x00006d0003067a24 */ /* 0x040fe400078e0206 */
[----:B------:R-:W-:Y:S01]  /*1a50*/  IMAD R12, R3, c[0x0][0x1a4], R12 ;  /* 0x00006900030c7a24 */ /* 0x000fe200078e020c */
[----:B------:R-:W-:Y:S01]  /*1a60*/  MOV R3, R38 ;  /* 0x0000002600037202 */ /* 0x000fe20000000f00 */
[----:B------:R-:W-:Y:S05]  /*1a70*/  @!P4 BRA `(.L_x_1) ;  /* 0xfffff3200000c947 */ /* 0x000fea000383ffff */
.L_x_0:
[----:B------:R-:W0:Y:S01]  /*1a80*/  S2R R20, SR_TID.X ;  /* 0x0000000000147919 */ /* 0x000e220000002100 */
[C---:B------:R-:W-:Y:S01]  /*1a90*/  LEA R3, R70.reuse, R69, 0x3 ;  /* 0x0000004546037211 */ /* 0x040fe200078e18ff */
[----:B------:R-:W-:Y:S01]  /*1aa0*/  IMAD.MOV.U32 R30, RZ, RZ, R18 ;  /* 0x000000ffff1e7224 */ /* 0x000fe200078e0012 */
[----:B------:R-:W-:Y:S01]  /*1ab0*/  FSETP.GT.AND P4, PT, |R41|, 8.50705917302346158658e+37, PT ;  /* 0x7e8000002900780b */ /* 0x000fe20003f84200 */
[----:B------:R-:W-:Y:S01]  /*1ac0*/  IMAD.MOV.U32 R49, RZ, RZ, R42 ;  /* 0x000000ffff317224 */ /* 0x000fe200078e002a */
[-C--:B------:R-:W-:Y:S01]  /*1ad0*/  LEA R8, P0, R69, R63.reuse, 0x1 ;  /* 0x0000003f45087211 */ /* 0x080fe200078008ff */
[C---:B------:R-:W-:Y:S01]  /*1ae0*/  IMAD R5, R70.reuse, 0x8, R3 ;  /* 0x0000000846057824 */ /* 0x040fe200078e0203 */
[-C--:B------:R-:W-:Y:S01]  /*1af0*/  LEA R2, P1, R3, R63.reuse, 0x1 ;  /* 0x0000003f03027211 */ /* 0x080fe200078208ff */
[----:B------:R-:W-:Y:S01]  /*1b00*/  IMAD.MOV.U32 R47, RZ, RZ, R15 ;  /* 0x000000ffff2f7224 */ /* 0x000fe200078e000f */
[-C--:B------:R-:W-:Y:S01]  /*1b10*/  LEA.HI.X.SX32 R9, R69, R62.reuse, 0x1, P0 ;  /* 0x0000003e45097211 */ /* 0x080fe200000f0eff */
[----:B------:R-:W-:Y:S01]  /*1b20*/  FMUL R18, R49, 8388608 ;  /* 0x4b00000031127820 */ /* 0x000fe20000400000 */
[C---:B------:R-:W-:Y:S01]  /*1b30*/  LEA R6, P3, R5.reuse, R63, 0x1 ;  /* 0x0000003f05067211 */ /* 0x040fe200078608ff */
[----:B------:R-:W-:Y:S01]  /*1b40*/  IMAD.MOV.U32 R28, RZ, RZ, R16 ;  /* 0x000000ffff1c7224 */ /* 0x000fe200078e0010 */
[----:B------:R-:W-:Y:S01]  /*1b50*/  LEA R11, R70, R5, 0x4 ;  /* 0x00000005460b7211 */ /* 0x000fe200078e20ff */
[----:B------:R-:W-:Y:S01]  /*1b60*/  IMAD.MOV.U32 R52, RZ, RZ, R25 ;  /* 0x000000ffff347224 */ /* 0x000fe200078e0019 */
[-C--:B------:R-:W-:Y:S01]  /*1b70*/  LEA.HI.X.SX32 R7, R5, R62.reuse, 0x1, P3 ;  /* 0x0000003e05077211 */ /* 0x080fe200018f0eff */
[----:B------:R-:W-:Y:S01]  /*1b80*/  @P4 FMUL R30, R30, 0.25 ;  /* 0x3e8000001e1e4820 */ /* 0x000fe20000400000 */
[C---:B------:R-:W-:Y:S01]  /*1b90*/  FSETP.GEU.AND P3, PT, |R41|.reuse, 1.175494350822287508e-38, PT ;  /* 0x008000002900780b */ /* 0x040fe20003f6e200 */
[----:B------:R-:W-:Y:S01]  /*1ba0*/  IMAD R13, R70, 0x8, R11 ;  /* 0x00000008460d7824 */ /* 0x000fe200078e020b */
[----:B------:R-:W-:Y:S01]  /*1bb0*/  FSETP.GEU.AND P0, PT, R41, 1.175494350822287508e-38, PT ;  /* 0x008000002900780b */ /* 0x000fe20003f0e000 */
[----:B------:R-:W-:Y:S01]  /*1bc0*/  BAR.SYNC.DEFER_BLOCKING 0x0 ;  /* 0x0000000000007b1d */ /* 0x000fe20000010000 */
[----:B------:R-:W-:Y:S01]  /*1bd0*/  MOV R31, R19 ;  /* 0x00000013001f7202 */ /* 0x000fe20000000f00 */
[----:B------:R-:W-:Y:S01]  /*1be0*/  IMAD R77, R77, c[0x0][0x1c8], RZ ;  /* 0x000072004d4d7a24 */ /* 0x000fe200078e02ff */
[----:B------:R-:W-:-:S02]  /*1bf0*/  LEA.HI.X.SX32 R3, R3, R62, 0x1, P1 ;  /* 0x0000003e03037211 */ /* 0x000fc400008f0eff */
[----:B0-----:R-:W-:Y:S01]  /*1c00*/  LEA.HI R20, R20, 0x18, RZ, 0x1b ;  /* 0x0000001814147811 */ /* 0x001fe200078fd8ff */
[----:B------:R-:W-:Y:S01]  /*1c10*/  @P4 FMUL R31, R31, 0.25 ;  /* 0x3e8000001f1f4820 */ /* 0x000fe20000400000 */
[----:B------:R-:W-:Y:S02]  /*1c20*/  MOV R48, R40 ;  /* 0x0000002800307202 */ /* 0x000fe40000000f00 */
[C---:B------:R-:W-:Y:S01]  /*1c30*/  LEA R10, P1, R11.reuse, R63, 0x1 ;  /* 0x0000003f0b0a7211 */ /* 0x040fe200078208ff */
[----:B------:R-:W-:Y:S01]  /*1c40*/  IMAD R0, R20, c[0x0][0x1c8], RZ ;  /* 0x0000720014007a24 */ /* 0x000fe200078e02ff */
[----:B------:R-:W-:Y:S01]  /*1c50*/  LEA R70, R70, R13, 0x3 ;  /* 0x0000000d46467211 */ /* 0x000fe200078e18ff */
[----:B------:R-:W-:Y:S01]  /*1c60*/  FMUL R19, R48, 8388608 ;  /* 0x4b00000030137820 */ /* 0x000fe20000400000 */
[-C--:B------:R-:W-:Y:S01]  /*1c70*/  LEA.HI.X.SX32 R11, R11, R62.reuse, 0x1, P1 ;  /* 0x0000003e0b0b7211 */ /* 0x080fe200008f0eff */
[----:B------:R-:W-:Y:S01]  /*1c80*/  FMUL R20, R47, 8388608 ;  /* 0x4b0000002f147820 */ /* 0x000fe20000400000 */
[-C--:B------:R-:W-:Y:S01]  /*1c90*/  LEA R4, P5, R0, R63.reuse, 0x1 ;  /* 0x0000003f00047211 */ /* 0x080fe200078a08ff */
[----:B------:R-:W-:Y:S01]  /*1ca0*/  @!P3 FMUL R31, R31, 16777216 ;  /* 0x4b8000001f1fb820 */ /* 0x000fe20000400000 */
[----:B------:R-:W-:Y:S01]  /*1cb0*/  FSETP.GEU.AND P1, PT, R48, 1.175494350822287508e-38, PT ;  /* 0x008000003000780b */ /* 0x000fe20003f2e000 */
[----:B------:R-:W-:Y:S01]  /*1cc0*/  @!P3 FMUL R30, R30, 16777216 ;  /* 0x4b8000001e1eb820 */ /* 0x000fe20000400000 */
[----:B------:R-:W-:Y:S01]  /*1cd0*/  LEA.HI.X.SX32 R5, R0, R62, 0x1, P5 ;  /* 0x0000003e00057211 */ /* 0x000fe200028f0eff */
[----:B------:R-:W-:Y:S01]  /*1ce0*/  FMUL R0, R41, 8388608 ;  /* 0x4b00000029007820 */ /* 0x000fe20000400000 */
[----:B------:R-:W-:-:S02]  /*1cf0*/  LEA R12, P5, R13, R63, 0x1 ;  /* 0x0000003f0d0c7211 */ /* 0x000fc400078a08ff */
[----:B------:R-:W-:Y:S02]  /*1d00*/  FSEL R19, R19, R48, !P1 ;  /* 0x0000003013137208 */ /* 0x000fe40004800000 */
[----:B------:R-:W-:Y:S01]  /*1d10*/  FSEL R0, R0, R41, !P0 ;  /* 0x0000002900007208 */ /* 0x000fe20004000000 */
[----:B------:R-:W-:Y:S01]  /*1d20*/  @P4 FMUL R41, R41, 0.25 ;  /* 0x3e80000029294820 */ /* 0x000fe20000400000 */
[----:B------:R-:W-:Y:S02]  /*1d30*/  FSETP.GT.AND P4, PT, |R49|, 8.50705917302346158658e+37, PT ;  /* 0x7e8000003100780b */ /* 0x000fe40003f84200 */
[----:B------:R-:W-:Y:S01]  /*1d40*/  LEA.HI.X.SX32 R13, R13, R62, 0x1, P5 ;  /* 0x0000003e0d0d7211 */ /* 0x000fe200028f0eff */
[----:B------:R-:W-:Y:S01]  /*1d50*/  @!P3 FMUL R41, R41, 16777216 ;  /* 0x4b8000002929b820 */ /* 0x000fe20000400000 */
[----:B------:R-:W-:Y:S02]  /*1d60*/  FSETP.GEU.AND P5, PT, R47, 1.175494350822287508e-38, PT ;  /* 0x008000002f00780b */ /* 0x000fe40003fae000 */
[----:B------:R-:W-:Y:S01]  /*1d70*/  FSEL R23, RZ, -23, P0 ;  /* 0xc1b80000ff177808 */ /* 0x000fe20000000000 */
[----:B------:R0:W1:Y:S01]  /*1d80*/  MUFU.RCP R45, R41 ;  /* 0x00000029002d7308 */ /* 0x0000620000001000 */
[----:B------:R-:W-:-:S02]  /*1d90*/  LEA R14, P0, R70, R63, 0x1 ;  /* 0x0000003f460e7211 */ /* 0x000fc400078008ff */
[----:B------:R-:W-:Y:S02]  /*1da0*/  FSETP.GT.AND P3, PT, |R48|, 8.50705917302346158658e+37, PT ;  /* 0x7e8000003000780b */ /* 0x000fe40003f64200 */
[----:B------:R-:W-:Y:S01]  /*1db0*/  MOV R29, R17 ;  /* 0x00000011001d7202 */ /* 0x000fe20000000f00 */
[----:B------:R-:W-:Y:S01]  /*1dc0*/  @P4 FMUL R28, R28, 0.25 ;  /* 0x3e8000001c1c4820 */ /* 0x000fe20000400000 */
[----:B------:R-:W-:Y:S02]  /*1dd0*/  FSETP.GEU.AND P6, PT, R49, 1.175494350822287508e-38, PT ;  /* 0x008000003100780b */ /* 0x000fe40003fce000 */
[----:B0-----:R-:W-:Y:S01]  /*1de0*/  FSEL R41, RZ, -23, P1 ;  /* 0xc1b80000ff297808 */ /* 0x001fe20000800000 */
[----:B------:R-:W-:Y:S01]  /*1df0*/  @P4 FMUL R29, R29, 0.25 ;  /* 0x3e8000001d1d4820 */ /* 0x000fe20000400000 */
[----:B------:R-:W-:Y:S02]  /*1e00*/  FSETP.GEU.AND P1, PT, |R49|, 1.175494350822287508e-38, PT ;  /* 0x008000003100780b */ /* 0x000fe40003f2e200 */
[----:B------:R-:W-:-:S02]  /*1e10*/  FSEL R20, R20, R47, !P5 ;  /* 0x0000002f14147208 */ /* 0x000fc40006800000 */
[----:B------:R-:W-:Y:S01]  /*1e20*/  FSEL R43, RZ, -23, P5 ;  /* 0xc1b80000ff2b7808 */ /* 0x000fe20002800000 */
[----:B------:R-:W-:Y:S01]  /*1e30*/  @P3 FMUL R52, R52, 0.25 ;  /* 0x3e80000034343820 */ /* 0x000fe20000400000 */
[----:B------:R-:W-:Y:S01]  /*1e40*/  FSETP.GT.AND P5, PT, |R47|, 8.50705917302346158658e+37, PT ;  /* 0x7e8000002f00780b */ /* 0x000fe20003fa4200 */
[C---:B-1----:R-:W-:Y:S01]  /*1e50*/  FMUL R31, R45.reuse, R31 ;  /* 0x0000001f2d1f7220 */ /* 0x042fe20000400000 */
[----:B------:R-:W-:Y:S01]  /*1e60*/  LEA.HI.X.SX32 R15, R70, R62, 0x1, P0 ;  /* 0x0000003e460f7211 */ /* 0x000fe200000f0eff */
[----:B------:R-:W-:Y:S01]  /*1e70*/  FMUL R30, R45, R30 ;  /* 0x0000001e2d1e7220 */ /* 0x000fe20000400000 */
[C---:B------:R-:W-:Y:S01]  /*1e80*/  FSETP.GEU.AND P0, PT, |R48|.reuse, 1.175494350822287508e-38, PT ;  /* 0x008000003000780b */ /* 0x040fe20003f0e200 */
[----:B------:R-:W-:Y:S01]  /*1e90*/  @P3 FMUL R48, R48, 0.25 ;  /* 0x3e80000030303820 */ /* 0x000fe20000400000 */
[----:B------:R-:W-:Y:S01]  /*1ea0*/  FSEL R18, R18, R49, !P6 ;  /* 0x0000003112127208 */ /* 0x000fe20007000000 */
[----:B------:R-:W-:Y:S01]  /*1eb0*/  @P4 FMUL R49, R49, 0.25 ;  /* 0x3e80000031314820 */ /* 0x000fe20000400000 */
[----:B------:R-:W-:Y:S01]  /*1ec0*/  FSETP.GEU.AND P4, PT, |R47|, 1.175494350822287508e-38, PT ;  /* 0x008000002f00780b */ /* 0x000fe20003f8e200 */
[----:B------:R-:W-:Y:S01]  /*1ed0*/  @!P1 FMUL R29, R29, 16777216 ;  /* 0x4b8000001d1d9820 */ /* 0x000fe20000400000 */
[----:B------:R-:W-:Y:S01]  /*1ee0*/  IADD3 R35, R18, -0x3f3504f3, RZ ;  /* 0xc0cafb0d12237810 */ /* 0x000fe20007ffe0ff */
[----:B------:R-:W-:Y:S01]  /*1ef0*/  @!P1 FMUL R49, R49, 16777216 ;  /* 0x4b80000031319820 */ /* 0x000fe20000400000 */
[----:B------:R-:W-:Y:S01]  /*1f00*/  IADD3 R39, R0, -0x3f3504f3, RZ ;  /* 0xc0cafb0d00277810 */ /* 0x000fe20007ffe0ff */
[----:B------:R-:W-:Y:S01]  /*1f10*/  @P5 FMUL R47, R47, 0.25 ;  /* 0x3e8000002f2f5820 */ /* 0x000fe20000400000 */
[----:B------:R-:W-:Y:S01]  /*1f20*/  IADD3 R34, R19, -0x3f3504f3, RZ ;  /* 0xc0cafb0d13227810 */ /* 0x000fe20007ffe0ff */
[----:B------:R-:W0:Y:S01]  /*1f30*/  MUFU.RCP R46, R49 ;  /* 0x00000031002e7308 */ /* 0x000e220000001000 */
[----:B------:R-:W-:Y:S01]  /*1f40*/  MOV R50, R26 ;  /* 0x0000001a00327202 */ /* 0x000fe20000000f00 */
[----:B------:R-:W-:Y:S01]  /*1f50*/  @!P0 FMUL R48, R48, 16777216 ;  /* 0x4b80000030308820 */ /* 0x000fe20000400000 */
[----:B------:R-:W-:Y:S01]  /*1f60*/  LOP3.LUT R35, R35, 0xff800000, RZ, 0xc0, !PT ;  /* 0xff80000023237812 */ /* 0x000fe200078ec0ff */
[----:B------:R-:W-:Y:S01]  /*1f70*/  IMAD.MOV.U32 R26, RZ, RZ, R27 ;  /* 0x000000ffff1a7224 */ /* 0x000fe200078e001b */
[----:B------:R-:W-:Y:S01]  /*1f80*/  LOP3.LUT R39, R39, 0xff800000, RZ, 0xc0, !PT ;  /* 0xff80000027277812 */ /* 0x000fe200078ec0ff */
[----:B------:R-:W-:Y:S01]  /*1f90*/  @!P4 FMUL R47, R47, 16777216 ;  /* 0x4b8000002f2fc820 */ /* 0x000fe20000400000 */
[----:B------:R-:W-:Y:S01]  /*1fa0*/  IADD3 R33, R20, -0x3f3504f3, RZ ;  /* 0xc0cafb0d14217810 */ /* 0x000fe20007ffe0ff */
[----:B------:R-:W1:Y:S01]  /*1fb0*/  MUFU.RCP R27, R48 ;  /* 0x00000030001b7308 */ /* 0x000e620000001000 */
[----:B------:R-:W-:Y:S01]  /*1fc0*/  LOP3.LUT R34, R34, 0xff800000, RZ, 0xc0, !PT ;  /* 0xff80000022227812 */ /* 0x000fe200078ec0ff */
[----:B------:R-:W-:Y:S01]  /*1fd0*/  @!P1 FMUL R28, R28, 16777216 ;  /* 0x4b8000001c1c9820 */ /* 0x000fe20000400000 */
[----:B------:R-:W-:Y:S01]  /*1fe0*/  MOV R54, R24 ;  /* 0x0000001800367202 */ /* 0x000fe20000000f00 */
[----:B------:R-:W-:Y:S01]  /*1ff0*/  @P5 FMUL R26, R26, 0.25 ;  /* 0x3e8000001a1a5820 */ /* 0x000fe20000400000 */
[----:B------:R-:W-:Y:S01]  /*2000*/  LOP3.LUT R33, R33, 0xff800000, RZ, 0xc0, !PT ;  /* 0xff80000021217812 */ /* 0x000fe200078ec0ff */
[----:B------:R-:W-:Y:S01]  /*2010*/  @P5 FMUL R50, R50, 0.25 ;  /* 0x3e80000032325820 */ /* 0x000fe20000400000 */
[----:B------:R-:W-:Y:S01]  /*2020*/  FSEL R21, RZ, -23, P6 ;  /* 0xc1b80000ff157808 */ /* 0x000fe20003000000 */
[----:B------:R-:W2:Y:S01]  /*2030*/  MUFU.RCP R25, R47 ;  /* 0x0000002f00197308 */ /* 0x000ea20000001000 */
[----:B------:R-:W-:Y:S01]  /*2040*/  @P3 FMUL R54, R54, 0.25 ;  /* 0x3e80000036363820 */ /* 0x000fe20000400000 */
[----:B------:R-:W-:Y:S01]  /*2050*/  F2FP.BF16.PACK_AB R30, R31, R30 ;  /* 0x0000001e1f1e723e */ /* 0x000fe200000010ff */
[C---:B0-----:R-:W-:Y:S01]  /*2060*/  FMUL R29, R46.reuse, R29 ;  /* 0x0000001d2e1d7220 */ /* 0x041fe20000400000 */
[----:B------:R-:W-:Y:S01]  /*2070*/  LOP3.LUT R31, R65, 0x20, RZ, 0x3c, !PT ;  /* 0x00000020411f7812 */ /* 0x000fe200078e3cff */
[----:B------:R-:W-:Y:S01]  /*2080*/  FMUL R28, R46, R28 ;  /* 0x0000001c2e1c7220 */ /* 0x000fe20000400000 */
[----:B------:R-:W-:Y:S01]  /*2090*/  ISETP.GE.U32.AND P5, PT, R0, 0x7f800000, PT ;  /* 0x7f8000000000780c */ /* 0x000fe20003fa6070 */
[----:B------:R-:W-:Y:S01]  /*20a0*/  @!P0 FMUL R52, R52, 16777216 ;  /* 0x4b80000034348820 */ /* 0x000fe20000400000 */
[----:B------:R-:W0:Y:S01]  /*20b0*/  I2F R22, R35 ;  /* 0x0000002300167306 */ /* 0x000e220000201400 */
[----:B------:R-:W-:Y:S01]  /*20c0*/  @!P0 FMUL R54, R54, 16777216 ;  /* 0x4b80000036368820 */ /* 0x000fe20000400000 */
[----:B------:R-:W-:Y:S01]  /*20d0*/  F2FP.BF16.PACK_AB R29, R29, R28 ;  /* 0x0000001c1d1d723e */ /* 0x000fe200000010ff */
[----:B------:R-:W-:Y:S01]  /*20e0*/  @!P4 FMUL R26, R26, 16777216 ;  /* 0x4b8000001a1ac820 */ /* 0x000fe20000400000 */
[----:B------:R-:W-:Y:S01]  /*20f0*/  ISETP.GE.U32.AND P3, PT, R19, 0x7f800000, PT ;  /* 0x7f8000001300780c */ /* 0x000fe20003f66070 */
[----:B------:R-:W-:Y:S01]  /*2100*/  @!P4 FMUL R50, R50, 16777216 ;  /* 0x4b8000003232c820 */ /* 0x000fe20000400000 */
[C---:B------:R-:W-:Y:S01]  /*2110*/  ISETP.GE.U32.AND P4, PT, R18.reuse, 0x7f800000, PT ;  /* 0x7f8000001200780c */ /* 0x040fe20003f86070 */
[C---:B-1----:R-:W-:Y:S01]  /*2120*/  FMUL R28, R27.reuse, R52 ;  /* 0x000000341b1c7220 */ /* 0x042fe20000400000 */
[----:B------:R-:W1:Y:S01]  /*2130*/  I2F R40, R39 ;  /* 0x0000002700287306 */ /* 0x000e620000201400 */
[----:B------:R-:W-:Y:S01]  /*2140*/  FMUL R27, R27, R54 ;  /* 0x000000361b1b7220 */ /* 0x000fe20000400000 */
[----:B------:R-:W-:Y:S01]  /*2150*/  FSETP.NEU.AND P1, PT, R18, RZ, PT ;  /* 0x000000ff1200720b */ /* 0x000fe20003f2d000 */
[----:B--2---:R-:W-:Y:S01]  /*2160*/  FMUL R26, R25, R26 ;  /* 0x0000001a191a7220 */ /* 0x004fe20000400000 */
[----:B------:R-:W-:Y:S01]  /*2170*/  LEA R16, P6, R77, R63, 0x1 ;  /* 0x0000003f4d107211 */ /* 0x000fe200078c08ff */
[----:B------:R-:W-:Y:S01]  /*2180*/  FMUL R25, R25, R50 ;  /* 0x0000003219197220 */ /* 0x000fe20000400000 */
[----:B------:R-:W-:-:S02]  /*2190*/  F2FP.BF16.PACK_AB R27, R28, R27 ;  /* 0x0000001b1c1b723e */ /* 0x000fc400000010ff */
[----:B------:R-:W2:Y:S01]  /*21a0*/  I2F R42, R34 ;  /* 0x00000022002a7306 */ /* 0x000ea20000201400 */
[----:B0-----:R-:W-:Y:S01]  /*21b0*/  FFMA.FTZ R21, R22, 1.1920928955078125e-07, R21 ;  /* 0x3400000016157823 */ /* 0x001fe20000010015 */
[----:B------:R-:W-:Y:S02]  /*21c0*/  F2FP.BF16.PACK_AB R25, R26, R25 ;  /* 0x000000191a19723e */ /* 0x000fe400000010ff */
[----:B------:R-:W-:Y:S02]  /*21d0*/  PRMT R45, R27, 0x7632, R45 ;  /* 0x000076321b2d7816 */ /* 0x000fe4000000002d */
[----:B------:R-:W-:Y:S02]  /*21e0*/  IADD3 R28, R0, -R39, RZ ;  /* 0x80000027001c7210 */ /* 0x000fe40007ffe0ff */
[----:B------:R0:W3:Y:S01]  /*21f0*/  I2F R44, R33 ;  /* 0x00000021002c7306 */ /* 0x0000e20000201400 */
[----:B-1----:R-:W-:Y:S01]  /*2200*/  FFMA.FTZ R22, R40, 1.1920928955078125e-07, R23 ;  /* 0x3400000028167823 */ /* 0x002fe20000010017 */
[----:B------:R-:W-:Y:S01]  /*2210*/  LOP3.LUT R40, R65, 0x60, RZ, 0x3c, !PT ;  /* 0x0000006041287812 */ /* 0x000fe200078e3cff */
[----:B------:R-:W-:Y:S01]  /*2220*/  FADD R28, R28, -1 ;  /* 0xbf8000001c1c7421 */ /* 0x000fe20000000000 */
[----:B------:R-:W-:-:S02]  /*2230*/  ISETP.GE.U32.AND P0, PT, R20, 0x7f800000, PT ;  /* 0x7f8000001400780c */ /* 0x000fc40003f06070 */
[----:B------:R-:W-:Y:S01]  /*2240*/  LEA.HI.X.SX32 R17, R77, R62, 0x1, P6 ;  /* 0x0000003e4d117211 */ /* 0x000fe200030f0eff */
[--C-:B--2---:R-:W-:Y:S01]  /*2250*/  FFMA.FTZ R23, R42, 1.1920928955078125e-07, R41.reuse ;  /* 0x340000002a177823 */ /* 0x104fe20000010029 */
[C---:B------:R-:W-:Y:S02]  /*2260*/  PRMT R41, R29.reuse, 0x7610, R41 ;  /* 0x000076101d297816 */ /* 0x040fe40000000029 */
[----:B------:R-:W-:Y:S02]  /*2270*/  PRMT R42, R29, 0x7632, R42 ;  /* 0x000076321d2a7816 */ /* 0x000fe4000000002a */
[----:B------:R-:W-:Y:S01]  /*2280*/  LOP3.LUT R29, R65, 0x40, RZ, 0x3c, !PT ;  /* 0x00000040411d7812 */ /* 0x000fe200078e3cff */
[----:B------:R1:W-:Y:S01]  /*2290*/  STS.U16 [R65], R41 ;  /* 0x0000002941007388 */ /* 0x0003e20000000400 */
[----:B0-----:R-:W-:Y:S01]  /*22a0*/  IADD3 R33, R20, -R33, RZ ;  /* 0x8000002114217210 */ /* 0x001fe20007ffe0ff */
[--C-:B---3--:R-:W-:Y:S01]  /*22b0*/  FFMA.FTZ R24, R44, 1.1920928955078125e-07, R43.reuse ;  /* 0x340000002c187823 */ /* 0x108fe2000001002b */
[----:B------:R-:W-:Y:S01]  /*22c0*/  PRMT R44, R27, 0x7610, R44 ;  /* 0x000076101b2c7816 */ /* 0x000fe2000000002c */
[----:B------:R0:W-:Y:S01]  /*22d0*/  STS.U16 [R65+0x80], R42 ;  /* 0x0000802a41007388 */ /* 0x0001e20000000400 */
[----:B------:R-:W-:Y:S01]  /*22e0*/  IADD3 R27, R18, -R35, RZ ;  /* 0x80000023121b7210 */ /* 0x000fe20007ffe0ff */
[----:B------:R-:W-:Y:S01]  /*22f0*/  IMAD.MOV.U32 R35, RZ, RZ, 0x3dc6b27f ;  /* 0x3dc6b27fff237424 */ /* 0x000fe200078e00ff */
[----:B------:R-:W-:Y:S01]  /*2300*/  PRMT R43, R30, 0x7632, R43 ;  /* 0x000076321e2b7816 */ /* 0x000fe2000000002b */
[----:B------:R2:W-:Y:S01]  /*2310*/  STS.U16 [R31+0x400], R30 ;  /* 0x0004001e1f007388 */ /* 0x0005e20000000400 */
[----:B-1----:R-:W-:Y:S01]  /*2320*/  PRMT R41, R25, 0x7610, R41 ;  /* 0x0000761019297816 */ /* 0x002fe20000000029 */
[----:B------:R-:W-:-:S02]  /*2330*/  FADD R27, R27, -1 ;  /* 0xbf8000001b1b7421 */ /* 0x000fc40000000000 */
[----:B------:R-:W-:Y:S01]  /*2340*/  STS.U16 [R31+0x480], R43 ;  /* 0x0004802b1f007388 */ /* 0x000fe20000000400 */
[----:B0-----:R-:W-:Y:S01]  /*2350*/  PRMT R42, R25, 0x7632, R42 ;  /* 0x00007632192a7816 */ /* 0x001fe2000000002a */
[----:B------:R-:W-:Y:S02]  /*2360*/  IMAD.IADD R25, R19, 0x1, -R34 ;  /* 0x0000000113197824 */ /* 0x000fe400078e0a22 */
[----:B------:R-:W-:Y:S01]  /*2370*/  STS.U16 [R29+0x800], R44 ;  /* 0x0008002c1d007388 */ /* 0x000fe20000000400 */
[-C--:B------:R-:W-:Y:S02]  /*2380*/  FFMA.FTZ R26, R27, R35.reuse, -0.16845393180847167969 ;  /* 0xbe2c7f301b1a7423 */ /* 0x080fe40000010023 */
[----:B------:R-:W-:Y:S01]  /*2390*/  FADD R25, R25, -1 ;  /* 0xbf80000019197421 */ /* 0x000fe20000000000 */
[----:B------:R0:W-:Y:S01]  /*23a0*/  STS.U16 [R29+0x880], R45 ;  /* 0x0008802d1d007388 */ /* 0x0001e20000000400 */
[----:B--2---:R-:W-:Y:S02]  /*23b0*/  FFMA.FTZ R30, R27, R26, 0.1716887056827545166 ;  /* 0x3e2fcf2a1b1e7423 */ /* 0x004fe4000001001a */
[----:B------:R-:W-:Y:S01]  /*23c0*/  FFMA.FTZ R34, R25, R35, -0.16845393180847167969 ;  /* 0xbe2c7f3019227423 */ /* 0x000fe20000010023 */
[----:B------:R-:W-:Y:S01]  /*23d0*/  STS.U16 [R40+0xc00], R41 ;  /* 0x000c002928007388 */ /* 0x000fe20000000400 */
[----:B------:R-:W-:-:S02]  /*23e0*/  FFMA.FTZ R30, R27, R30, -0.17900948226451873779 ;  /* 0xbe374e431b1e7423 */ /* 0x000fc4000001001e */
[----:B------:R-:W-:Y:S01]  /*23f0*/  FFMA.FTZ R34, R25, R34, 0.1716887056827545166 ;  /* 0x3e2fcf2a19227423 */ /* 0x000fe20000010022 */
[----:B------:R-:W-:Y:S01]  /*2400*/  STS.U16 [R40+0xc80], R42 ;  /* 0x000c802a28007388 */ /* 0x000fe20000000400 */
[----:B------:R-:W-:Y:S02]  /*2410*/  FFMA.FTZ R30, R27, R30, 0.20512372255325317383 ;  /* 0x3e520bf41b1e7423 */ /* 0x000fe4000001001e */
[----:B------:R-:W-:Y:S02]  /*2420*/  FFMA.FTZ R34, R25, R34, -0.17900948226451873779 ;  /* 0xbe374e4319227423 */ /* 0x000fe40000010022 */
[----:B------:R-:W-:Y:S02]  /*2430*/  FFMA.FTZ R30, R27, R30, -0.24046532809734344482 ;  /* 0xbe763c8b1b1e7423 */ /* 0x000fe4000001001e */
[----:B------:R-:W-:Y:S02]  /*2440*/  FFMA.FTZ R34, R25, R34, 0.20512372255325317383 ;  /* 0x3e520bf419227423 */ /* 0x000fe40000010022 */
[----:B------:R-:W-:Y:S01]  /*2450*/  FADD R26, R33, -1 ;  /* 0xbf800000211a7421 */ /* 0x000fe20000000000 */
[----:B------:R-:W-:Y:S01]  /*2460*/  BAR.SYNC.DEFER_BLOCKING 0x0 ;  /* 0x0000000000007b1d */ /* 0x000fe20000010000 */
[----:B------:R-:W-:-:S02]  /*2470*/  FFMA.FTZ R34, R25, R34, -0.24046532809734344482 ;  /* 0xbe763c8b19227423 */ /* 0x000fc40000010022 */
[----:B------:R-:W-:Y:S02]  /*2480*/  FFMA.FTZ R30, R27, R30, 0.28857114911079406738 ;  /* 0x3e93bf991b1e7423 */ /* 0x000fe4000001001e */
[----:B------:R-:W-:Y:S02]  /*2490*/  FFMA.FTZ R34, R25, R34, 0.28857114911079406738 ;  /* 0x3e93bf9919227423 */ /* 0x000fe40000010022 */
[-C--:B0-----:R-:W-:Y:S02]  /*24a0*/  FFMA.FTZ R29, R28, R35.reuse, -0.16845393180847167969 ;  /* 0xbe2c7f301c1d7423 */ /* 0x081fe40000010023 */
[----:B------:R-:W-:Y:S02]  /*24b0*/  FFMA.FTZ R31, R26, R35, -0.16845393180847167969 ;  /* 0xbe2c7f301a1f7423 */ /* 0x000fe40000010023 */
[----:B------:R-:W-:Y:S02]  /*24c0*/  FFMA.FTZ R30, R27, R30, -0.36067417263984680176 ;  /* 0xbeb8aa491b1e7423 */ /* 0x000fe4000001001e */
[----:B------:R-:W-:-:S02]  /*24d0*/  FFMA.FTZ R34, R25, R34, -0.36067417263984680176 ;  /* 0xbeb8aa4919227423 */ /* 0x000fc40000010022 */
[----:B------:R-:W-:Y:S02]  /*24e0*/  FFMA.FTZ R29, R28, R29, 0.1716887056827545166 ;  /* 0x3e2fcf2a1c1d7423 */ /* 0x000fe4000001001d */
[----:B------:R-:W-:Y:S02]  /*24f0*/  FFMA.FTZ R31, R26, R31, 0.1716887056827545166 ;  /* 0x3e2fcf2a1a1f7423 */ /* 0x000fe4000001001f */
[----:B------:R-:W-:Y:S02]  /*2500*/  FFMA.FTZ R30, R27, R30, 0.48089820146560668945 ;  /* 0x3ef6384a1b1e7423 */ /* 0x000fe4000001001e */
[----:B------:R-:W-:Y:S02]  /*2510*/  FFMA.FTZ R34, R25, R34, 0.48089820146560668945 ;  /* 0x3ef6384a19227423 */ /* 0x000fe40000010022 */
[----:B------:R-:W-:Y:S01]  /*2520*/  FFMA.FTZ R29, R28, R29, -0.17900948226451873779 ;  /* 0xbe374e431c1d7423 */ /* 0x000fe2000001001d */
[----:B------:R-:W0:Y:S01]  /*2530*/  LDS R33, [R68] ;  /* 0x0000000044217984 */ /* 0x000e220000000800 */
[----:B------:R-:W-:-:S02]  /*2540*/  FFMA.FTZ R31, R26, R31, -0.17900948226451873779 ;  /* 0xbe374e431a1f7423 */ /* 0x000fc4000001001f */
[----:B------:R-:W-:Y:S01]  /*2550*/  FFMA.FTZ R30, R27, R30, -0.72134751081466674805 ;  /* 0xbf38aa3b1b1e7423 */ /* 0x000fe2000001001e */
[----:B------:R-:W1:Y:S01]  /*2560*/  LDS R35, [R68+0x100] ;  /* 0x0001000044237984 */ /* 0x000e620000000800 */
[----:B------:R-:W-:Y:S02]  /*2570*/  FFMA.FTZ R34, R25, R34, -0.72134751081466674805 ;  /* 0xbf38aa3b19227423 */ /* 0x000fe40000010022 */
[----:B------:R-:W-:Y:S02]  /*2580*/  FFMA.FTZ R29, R28, R29, 0.20512372255325317383 ;  /* 0x3e520bf41c1d7423 */ /* 0x000fe4000001001d */
[----:B------:R-:W-:Y:S02]  /*2590*/  FFMA.FTZ R31, R26, R31, 0.20512372255325317383 ;  /* 0x3e520bf41a1f7423 */ /* 0x000fe4000001001f */
[----:B------:R-:W-:Y:S02]  /*25a0*/  FMUL R30, R27, R30 ;  /* 0x0000001e1b1e7220 */ /* 0x000fe40000400000 */
[----:B------:R-:W-:-:S02]  /*25b0*/  FMUL R34, R25, R34 ;  /* 0x0000002219227220 */ /* 0x000fc40000400000 */
[----:B------:R-:W-:Y:S02]  /*25c0*/  FFMA.FTZ R29, R28, R29, -0.24046532809734344482 ;  /* 0xbe763c8b1c1d7423 */ /* 0x000fe4000001001d */
[----:B------:R-:W-:Y:S02]  /*25d0*/  FFMA.FTZ R31, R26, R31, -0.24046532809734344482 ;  /* 0xbe763c8b1a1f7423 */ /* 0x000fe4000001001f */
[----:B------:R-:W-:Y:S02]  /*25e0*/  FMUL R30, R27, R30 ;  /* 0x0000001e1b1e7220 */ /* 0x000fe40000400000 */
[----:B------:R-:W-:Y:S02]  /*25f0*/  FMUL R34, R25, R34 ;  /* 0x0000002219227220 */ /* 0x000fe40000400000 */
[----:B------:R-:W-:Y:S02]  /*2600*/  FFMA.FTZ R29, R28, R29, 0.28857114911079406738 ;  /* 0x3e93bf991c1d7423 */ /* 0x000fe4000001001d */
[----:B------:R-:W-:-:S02]  /*2610*/  FFMA.FTZ R31, R26, R31, 0.28857114911079406738 ;  /* 0x3e93bf991a1f7423 */ /* 0x000fc4000001001f */
[----:B------:R-:W-:Y:S02]  /*2620*/  FFMA.FTZ R30, R27, 1.4426950216293334961, R30 ;  /* 0x3fb8aa3b1b1e7823 */ /* 0x000fe4000001001e */
[----:B------:R-:W-:Y:S01]  /*2630*/  LDS R27, [R68+0x200] ;  /* 0x00020000441b7984 */ /* 0x000fe20000000800 */
[----:B------:R-:W-:Y:S02]  /*2640*/  FFMA.FTZ R34, R25, 1.4426950216293334961, R34 ;  /* 0x3fb8aa3b19227823 */ /* 0x000fe40000010022 */
[----:B------:R-:W-:Y:S01]  /*2650*/  FFMA.FTZ R29, R28, R29, -0.36067417263984680176 ;  /* 0xbeb8aa491c1d7423 */ /* 0x000fe2000001001d */
[----:B------:R-:W2:Y:S01]  /*2660*/  LDS R25, [R68+0x300] ;  /* 0x0003000044197984 */ /* 0x000ea20000000800 */
[----:B------:R-:W-:Y:S02]  /*2670*/  FFMA.FTZ R31, R26, R31, -0.36067417263984680176 ;  /* 0xbeb8aa491a1f7423 */ /* 0x000fe4000001001f */
[----:B------:R-:W-:Y:S02]  /*2680*/  FFMA.FTZ R29, R28, R29, 0.48089820146560668945 ;  /* 0x3ef6384a1c1d7423 */ /* 0x000fe4000001001d */
[----:B------:R-:W-:-:S02]  /*2690*/  FFMA.FTZ R31, R26, R31, 0.48089820146560668945 ;  /* 0x3ef6384a1a1f7423 */ /* 0x000fc4000001001f */
[----:B------:R-:W-:Y:S01]  /*26a0*/  FFMA.FTZ R29, R28, R29, -0.72134751081466674805 ;  /* 0xbf38aa3b1c1d7423 */ /* 0x000fe2000001001d */
[----:B0-----:R2:W-:Y:S01]  /*26b0*/  STG.E.U16 [R8.64], R33 ;  /* 0x0000002108007986 */ /* 0x0015e2000c101504 */
[----:B------:R-:W-:Y:S02]  /*26c0*/  FFMA.FTZ R31, R26, R31, -0.72134751081466674805 ;  /* 0xbf38aa3b1a1f7423 */ /* 0x000fe4000001001f */
[----:B------:R-:W-:Y:S02]  /*26d0*/  FMUL R29, R28, R29 ;  /* 0x0000001d1c1d7220 */ /* 0x000fe40000400000 */
[----:B------:R-:W-:Y:S02]  /*26e0*/  FMUL R31, R26, R31 ;  /* 0x0000001f1a1f7220 */ /* 0x000fe40000400000 */
[----:B------:R-:W-:Y:S02]  /*26f0*/  FMUL R29, R28, R29 ;  /* 0x0000001d1c1d7220 */ /* 0x000fe40000400000 */
[----:B------:R-:W-:-:S02]  /*2700*/  FMUL R31, R26, R31 ;  /* 0x0000001f1a1f7220 */ /* 0x000fc40000400000 */
[----:B------:R-:W-:Y:S02]  /*2710*/  FFMA.FTZ R29, R28, 1.4426950216293334961, R29 ;  /* 0x3fb8aa3b1c1d7823 */ /* 0x000fe4000001001d */
[----:B------:R-:W-:Y:S02]  /*2720*/  FFMA.FTZ R31, R26, 1.4426950216293334961, R31 ;  /* 0x3fb8aa3b1a1f7823 */ /* 0x000fe4000001001f */
[----:B------:R-:W-:Y:S02]  /*2730*/  FADD R22, R22, R29 ;  /* 0x0000001d16167221 */ /* 0x000fe40000000000 */
[----:B------:R-:W-:Y:S01]  /*2740*/  FADD R24, R24, R31 ;  /* 0x0000001f18187221 */ /* 0x000fe20000000000 */
[----:B------:R-:W-:Y:S01]  /*2750*/  @P5 MOV R31, 0x7f800000 ;  /* 0x7f800000001f5802 */ /* 0x000fe20000000f00 */
[----:B------:R-:W-:Y:S02]  /*2760*/  @P4 IMAD.MOV.U32 R29, RZ, RZ, 0x7f800000 ;  /* 0x7f800000ff1d4424 */ /* 0x000fe400078e00ff */
[----:B------:R-:W-:-:S02]  /*2770*/  FADD R21, R21, R30 ;  /* 0x0000001e15157221 */ /* 0x000fc40000000000 */
[----:B------:R-:W-:Y:S01]  /*2780*/  @P4 FFMA.FTZ R21, R18, R29, +INF ;  /* 0x7f80000012154423 */ /* 0x000fe2000001001d */
[C---:B------:R-:W-:Y:S01]  /*2790*/  FSETP.NEU.AND P4, PT, R0.reuse, RZ, PT ;  /* 0x000000ff0000720b */ /* 0x040fe20003f8d000 */
[----:B------:R-:W-:Y:S01]  /*27a0*/  @P3 IMAD.MOV.U32 R18, RZ, RZ, 0x7f800000 ;  /* 0x7f800000ff123424 */ /* 0x000fe200078e00ff */
[----:B------:R-:W-:Y:S01]  /*27b0*/  @P0 MOV R29, 0x7f800000 ;  /* 0x7f800000001d0802 */ /* 0x000fe20000000f00 */
[----:B------:R-:W-:Y:S01]  /*27c0*/  @P5 FFMA.FTZ R22, R0, R31, +INF ;  /* 0x7f80000000165423 */ /* 0x000fe2000001001f */
[----:B------:R-:W-:Y:S01]  /*27d0*/  PRMT R0, R33, 0x7632, R0 ;  /* 0x0000763221007816 */ /* 0x000fe20000000000 */
[----:B------:R-:W-:Y:S01]  /*27e0*/  FADD R23, R23, R34 ;  /* 0x0000002217177221 */ /* 0x000fe20000000000 */
[C---:B------:R-:W-:Y:S01]  /*27f0*/  FSETP.NEU.AND P5, PT, R19.reuse, RZ, PT ;  /* 0x000000ff1300720b */ /* 0x040fe20003fad000 */
[----:B------:R-:W-:Y:S01]  /*2800*/  @P3 FFMA.FTZ R23, R19, R18, +INF ;  /* 0x7f80000013173423 */ /* 0x000fe20000010012 */
[----:B-1----:R-:W-:Y:S01]  /*2810*/  PRMT R18, R35, 0x7632, R18 ;  /* 0x0000763223127816 */ /* 0x002fe20000000012 */
[----:B------:R0:W-:Y:S01]  /*2820*/  STG.E.U16 [R2.64], R0 ;  /* 0x0000000002007986 */ /* 0x0001e2000c101504 */
[----:B--2---:R-:W-:Y:S01]  /*2830*/  PRMT R8, R25, 0x7632, R8 ;  /* 0x0000763219087816 */ /* 0x004fe20000000008 */
[C---:B------:R-:W-:Y:S01]  /*2840*/  @P0 FFMA.FTZ R24, R20.reuse, R29, +INF ;  /* 0x7f80000014180423 */ /* 0x040fe2000001001d */
[----:B------:R-:W-:Y:S01]  /*2850*/  FSETP.NEU.AND P3, PT, R20, RZ, PT ;  /* 0x000000ff1400720b */ /* 0x000fe20003f6d000 */
[----:B------:R1:W-:Y:S01]  /*2860*/  STG.E.U16 [R6.64], R35 ;  /* 0x0000002306007986 */ /* 0x0003e2000c101504 */
[----:B------:R-:W-:-:S02]  /*2870*/  FSEL R21, R21, -INF , P1 ;  /* 0xff80000015157808 */ /* 0x000fc40000800000 */
[----:B------:R-:W-:Y:S01]  /*2880*/  FSEL R22, R22, -INF , P4 ;  /* 0xff80000016167808 */ /* 0x000fe20002000000 */
[----:B------:R1:W-:Y:S01]  /*2890*/  STG.E.U16 [R4.64], R18 ;  /* 0x0000001204007986 */ /* 0x0003e2000c101504 */
[----:B------:R-:W-:Y:S01]  /*28a0*/  FSEL R23, R23, -INF , P5 ;  /* 0xff80000017177808 */ /* 0x000fe20002800000 */
[----:B------:R-:W-:Y:S01]  /*28b0*/  FFMA R36, R21, 0.69314718246459960938, R36 ;  /* 0x3f31721815247823 */ /* 0x000fe20000000024 */
[----:B------:R-:W-:Y:S01]  /*28c0*/  FSEL R9, R24, -INF , P3 ;  /* 0xff80000018097808 */ /* 0x000fe20001800000 */
[----:B------:R1:W-:Y:S01]  /*28d0*/  STG.E.U16 [R10.64], R27 ;  /* 0x0000001b0a007986 */ /* 0x0003e2000c101504 */
[----:B0-----:R-:W-:Y:S01]  /*28e0*/  PRMT R3, R27, 0x7632, R3 ;  /* 0x000076321b037816 */ /* 0x001fe20000000003 */
[----:B------:R-:W-:Y:S02]  /*28f0*/  FFMA R37, R22, 0.69314718246459960938, R37 ;  /* 0x3f31721816257823 */ /* 0x000fe40000000025 */
[----:B------:R-:W-:Y:S02]  /*2900*/  FFMA R38, R23, 0.69314718246459960938, R38 ;  /* 0x3f31721817267823 */ /* 0x000fe40000000026 */
[----:B------:R1:W-:Y:S01]  /*2910*/  STG.E.U16 [R12.64], R3 ;  /* 0x000000030c007986 */ /* 0x0003e2000c101504 */
[----:B------:R-:W-:-:S03]  /*2920*/  FFMA R39, R9, 0.69314718246459960938, R32 ;  /* 0x3f31721809277823 */ /* 0x000fc60000000020 */
[----:B------:R1:W-:Y:S04]  /*2930*/  STG.E.U16 [R14.64], R25 ;  /* 0x000000190e007986 */ /* 0x0003e8000c101504 */
[----:B------:R1:W-:Y:S04]  /*2940*/  STG.E.U16 [R16.64], R8 ;  /* 0x0000000810007986 */ /* 0x0003e8000c101504 */
[----:B------:R-:W-:Y:S06]  /*2950*/  BAR.SYNC.DEFER_BLOCKING 0x0 ;  /* 0x0000000000007b1d */ /* 0x000fec0000010000 */
[----:B------:R1:W-:Y:S04]  /*2960*/  STS.128 [R76.X4], R36 ;  /* 0x000000244c007388 */ /* 0x0003e80000004c00 */
[----:B------:R-:W-:Y:S06]  /*2970*/  BAR.SYNC.DEFER_BLOCKING 0x0 ;  /* 0x0000000000007b1d */ /* 0x000fec0000010000 */
[----:B------:R-:W-:Y:S05]  /*2980*/  @P2 EXIT ;  /* 0x000000000000294d */ /* 0x000fea0003800000 */
[----:B-1----:R-:W0:Y:S01]  /*2990*/  LDS R5, [R72] ;  /* 0x0000000048057984 */ /* 0x002e220000000800 */
[----:B------:R-:W-:Y:S01]  /*29a0*/  IMAD R75, R75, c[0x0][0x1cc], RZ ;  /* 0x000073004b4b7a24 */ /* 0x000fe200078e02ff */
[C---:B------:R-:W-:Y:S01]  /*29b0*/  SHF.L.U32 R3, R67.reuse, 0x2, RZ ;  /* 0x0000000243037819 */ /* 0x040fe200000006ff */
[----:B------:R-:W-:-:S04]  /*29c0*/  IMAD.HI R0, R67, 0x4, RZ ;  /* 0x0000000443007827 */ /* 0x000fc800078e02ff */
[C---:B------:R-:W-:Y:S02]  /*29d0*/  IMAD.SHL.U32 R2, R75.reuse, 0x4, RZ ;  /* 0x000000044b027824 */ /* 0x040fe400078e00ff */
[----:B------:R-:W-:-:S03]  /*29e0*/  IMAD.HI R75, R75, 0x4, RZ ;  /* 0x000000044b4b7827 */ /* 0x000fc600078e02ff */
[----:B------:R-:W-:-:S04]  /*29f0*/  IADD3 R2, P0, P1, R3, c[0x0][0x180], R2 ;  /* 0x0000600003027a10 */ /* 0x000fc8000791e002 */
[----:B------:R-:W-:-:S05]  /*2a00*/  IADD3.X R3, R0, c[0x0][0x184], R75, P0, P1 ;  /* 0x0000610000037a10 */ /* 0x000fca00007e244b */
[----:B0-----:R-:W-:Y:S01]  /*2a10*/  STG.E [R2.64], R5 ;  /* 0x0000000502007986 */ /* 0x001fe2000c101904 */
[----:B------:R-:W-:Y:S05]  /*2a20*/  EXIT ;  /* 0x000000000000794d */ /* 0x000fea0003800000 */
.L_x_2:
[----:B------:R-:W-:-:S00]  /*2a30*/  BRA `(.L_x_2) ;  /* 0xfffffff000007947 */ /* 0x000fc0000383ffff */
[----:B------:R-:W-:-:S00]  /*2a40*/  NOP ;  /* 0x0000000000007918 */ /* 0x000fc00000000000 */
        /* <DEDUP_REMOVED lines=11> */
.L_x_3:


//--------------------- .nv.global.init           --------------------------
	.section	.nv.global.init,"aw",@progbits
.nv.global.init:
	.type		_$_str,@object
	.size		_$_str,(.L_0 - _$_str)
_$_str:
        /*0000*/ 	.byte	0x5f, 0x5f, 0x43, 0x55, 0x44, 0x41, 0x5f, 0x46, 0x54, 0x5a, 0x00
.L_0:


//--------------------- .nv.shared.attn_fwd       --------------------------
	.section	.nv.shared.attn_fwd,"aw",@nobits
	.sectionflags	@""
	.align	16
